// auto-generated by cutlass_sweep.gemm — config: {"arch": "sm_100", "cluster_m": 1, "cluster_n": 2, "dtype": "bf16", "stages": 3, "tile_k": 64, "tile_m": 128, "tile_n": 64}
#include "cutlass/cutlass.h"
#include "cutlass/gemm/collective/collective_builder.hpp"
#include "cutlass/gemm/device/gemm_universal_adapter.h"
#include "cutlass/gemm/kernel/gemm_universal.hpp"
#include "cutlass/epilogue/collective/collective_builder.hpp"

using ElemA = cutlass::bfloat16_t;
using ElemB = cutlass::bfloat16_t;
using ElemCD = cutlass::bfloat16_t;
using Acc  = float;
using TileShape    = cute::Shape<cute::_128, cute::_64, cute::_64>;
using ClusterShape = cute::Shape<cute::_1, cute::_2, cute::_1>;

using CollectiveEpilogue = typename cutlass::epilogue::collective::CollectiveBuilder<
    cutlass::arch::Sm100, cutlass::arch::OpClassTensorOp,
    TileShape, ClusterShape,
    cutlass::epilogue::collective::EpilogueTileAuto,
    Acc, Acc,
    ElemCD, cutlass::layout::RowMajor, 128 / cutlass::sizeof_bits<ElemCD>::value,
    ElemCD, cutlass::layout::RowMajor, 128 / cutlass::sizeof_bits<ElemCD>::value,
    cutlass::epilogue::collective::EpilogueScheduleAuto
  >::CollectiveOp;

using CollectiveMainloop = typename cutlass::gemm::collective::CollectiveBuilder<
    cutlass::arch::Sm100, cutlass::arch::OpClassTensorOp,
    ElemA, cutlass::layout::RowMajor, 128 / cutlass::sizeof_bits<ElemA>::value,
    ElemB, cutlass::layout::ColumnMajor, 128 / cutlass::sizeof_bits<ElemB>::value,
    Acc,
    TileShape, ClusterShape,
    cutlass::gemm::collective::StageCount<3>,
    cutlass::gemm::collective::KernelScheduleAuto
  >::CollectiveOp;

using GemmKernel = cutlass::gemm::kernel::GemmUniversal<
    cute::Shape<int,int,int,int>,
    CollectiveMainloop,
    CollectiveEpilogue
>;
using Gemm = cutlass::gemm::device::GemmUniversalAdapter<GemmKernel>;

// Force the device kernel symbol into the cubin without needing a host main.
auto* _anchor = &cutlass::device_kernel<GemmKernel>;


// ===== COMPILED SASS (sm_100a) =====

	.target	sm_100a

	.elftype	@"ET_EXEC"


//--------------------- .note.nv.tkinfo           --------------------------
	.section	.note.nv.tkinfo,"",@"SHT_NOTE"
	.sectionflags	@"SHF_NOTE_NV_TKINFO"
	.tkinfo
        /*0018*/ 	.word	0x00000002
        /*0030*/ 	.string	""
        /*0030*/ 	.string	"ptxas"
        /*0030*/ 	.string	"Cuda compilation tools, release 13.0, V13.0.88"
        /*0030*/ 	.string	"Build cuda_13.0.r13.0/compiler.36424714_0"
        /*0030*/ 	.string	"-arch sm_100a -m 64 "



//--------------------- .note.nv.cuinfo           --------------------------
	.section	.note.nv.cuinfo,"",@"SHT_NOTE"
	.sectionflags	@"SHF_NOTE_NV_CUINFO"
        /*0018*/ 	.short	0x0002
        /*001a*/ 	.short	0x0064
        /*001c*/ 	.short	0x0082
	.zero		2


//--------------------- .nv.info                  --------------------------
	.section	.nv.info,"",@"SHT_CUDA_INFO"
	.align	4


	//----- nvinfo : EIATTR_REGCOUNT
	.align		4
        /*0000*/ 	.byte	0x04, 0x2f
        /*0002*/ 	.short	(.L_19 - .L_18)
	.align		4
.L_18:
        /*0004*/ 	.word	index@(_ZN7cutlass13device_kernelINS_4gemm6kernel13GemmUniversalIN4cute5tupleIJiiiiEEENS1_10collective13CollectiveMmaINS1_35MainloopSm100TmaUmmaWarpSpecializedILi3ELi2ELi4ENS5_IJNS4_1CILi1EEENSA_ILi2EEESB_EEEEENS5_IJNSA_ILi128EEENSA_ILi64EEESG_EEENS_10bfloat16_tENS5_IJlSB_lEEESI_SJ_NS4_8TiledMMAINS4_8MMA_AtomIJNS4_20SM100_MMA_F16BF16_SSISI_SI_fLi128ELi64ELNS4_4UMMA5MajorE0ELSO_0ELNSN_7ScaleInE0ELSP_0EEEEEENS4_6LayoutINS5_IJSB_SB_SB_EEENS5_IJNSA_ILi0EEESU_SU_EEEEENS5_IJNS4_10UnderscoreESX_SX_EEEEENS4_23SM90_TMA_LOAD_MULTICASTENS4_14ComposedLayoutINS4_7SwizzleILi3ELi4ELi3EEENS4_18smem_ptr_flag_bitsILi16EEENSS_INS5_IJNSA_ILi8EEESG_EEENS5_IJSG_SB_EEEEEEEvNS4_8identityENS4_13SM90_TMA_LOADES1A_vS1B_EENS_8epilogue10collective18CollectiveEpilogueINS1E_23Sm100TmaWarpSpecializedILi3ELi2ELi32ELb1ELb0EEEJSH_NS5_IJNSS_ISF_SB_EENSS_INSA_ILi32EEESB_EEEEESI_SJ_SI_SJ_NS1E_6fusion15FusionCallbacksIS1I_NS1N_17LinearCombinationISI_fSI_fLNS_15FloatRoundStyleE2EEESH_S1M_JEEENS4_5SM1004TMEM4LOAD26SM100_TMEM_LOAD_32dp32b32xES1C_NS11_INS12_ILi2ELi4ELi3EEES15_NSS_INS5_IJS16_S1K_EEENS5_IJS1K_SB_EEEEEEENS4_39AutoVectorizingCopyWithAssumedAlignmentILi128EEENS4_14SM90_TMA_STOREES21_S23_S23_EEEvvEEEEvNT_6ParamsE)
        /*0008*/ 	.word	0x00000077


	//----- nvinfo : EIATTR_FRAME_SIZE
	.align		4
.L_19:
        /*000c*/ 	.byte	0x04, 0x11
        /*000e*/ 	.short	(.L_21 - .L_20)
	.align		4
.L_20:
        /*0010*/ 	.word	index@($__internal_2_$__cuda_sm10x_tcgen05_guardrail_trap_unallocated_columns_being_dealloced)
        /*0014*/ 	.word	0x00000000


	//----- nvinfo : EIATTR_FRAME_SIZE
	.align		4
.L_21:
        /*0018*/ 	.byte	0x04, 0x11
        /*001a*/ 	.short	(.L_23 - .L_22)
	.align		4
.L_22:
        /*001c*/ 	.word	index@($__internal_1_$__cuda_sm10x_tcgen05_guardrail_trap_phase_invalid_during_alloc)
        /*0020*/ 	.word	0x00000000


	//----- nvinfo : EIATTR_FRAME_SIZE
	.align		4
.L_23:
        /*0024*/ 	.byte	0x04, 0x11
        /*0026*/ 	.short	(.L_25 - .L_24)
	.align		4
.L_24:
        /*0028*/ 	.word	index@($__internal_0_$__cuda_sm10x_tcgen05_guardrail_trap_col_being_dealloced_not_returned_by_alloc)
        /*002c*/ 	.word	0x00000000


	//----- nvinfo : EIATTR_FRAME_SIZE
	.align		4
.L_25:
        /*0030*/ 	.byte	0x04, 0x11
        /*0032*/ 	.short	(.L_27 - .L_26)
	.align		4
.L_26:
        /*0034*/ 	.word	index@(_ZN7cutlass13device_kernelINS_4gemm6kernel13GemmUniversalIN4cute5tupleIJiiiiEEENS1_10collective13CollectiveMmaINS1_35MainloopSm100TmaUmmaWarpSpecializedILi3ELi2ELi4ENS5_IJNS4_1CILi1EEENSA_ILi2EEESB_EEEEENS5_IJNSA_ILi128EEENSA_ILi64EEESG_EEENS_10bfloat16_tENS5_IJlSB_lEEESI_SJ_NS4_8TiledMMAINS4_8MMA_AtomIJNS4_20SM100_MMA_F16BF16_SSISI_SI_fLi128ELi64ELNS4_4UMMA5MajorE0ELSO_0ELNSN_7ScaleInE0ELSP_0EEEEEENS4_6LayoutINS5_IJSB_SB_SB_EEENS5_IJNSA_ILi0EEESU_SU_EEEEENS5_IJNS4_10UnderscoreESX_SX_EEEEENS4_23SM90_TMA_LOAD_MULTICASTENS4_14ComposedLayoutINS4_7SwizzleILi3ELi4ELi3EEENS4_18smem_ptr_flag_bitsILi16EEENSS_INS5_IJNSA_ILi8EEESG_EEENS5_IJSG_SB_EEEEEEEvNS4_8identityENS4_13SM90_TMA_LOADES1A_vS1B_EENS_8epilogue10collective18CollectiveEpilogueINS1E_23Sm100TmaWarpSpecializedILi3ELi2ELi32ELb1ELb0EEEJSH_NS5_IJNSS_ISF_SB_EENSS_INSA_ILi32EEESB_EEEEESI_SJ_SI_SJ_NS1E_6fusion15FusionCallbacksIS1I_NS1N_17LinearCombinationISI_fSI_fLNS_15FloatRoundStyleE2EEESH_S1M_JEEENS4_5SM1004TMEM4LOAD26SM100_TMEM_LOAD_32dp32b32xES1C_NS11_INS12_ILi2ELi4ELi3EEES15_NSS_INS5_IJS16_S1K_EEENS5_IJS1K_SB_EEEEEEENS4_39AutoVectorizingCopyWithAssumedAlignmentILi128EEENS4_14SM90_TMA_STOREES21_S23_S23_EEEvvEEEEvNT_6ParamsE)
        /*0038*/ 	.word	0x00000000


	//----- nvinfo : EIATTR_MIN_STACK_SIZE
	.align		4
.L_27:
        /*003c*/ 	.byte	0x04, 0x12
        /*003e*/ 	.short	(.L_29 - .L_28)
	.align		4
.L_28:
        /*0040*/ 	.word	index@(_ZN7cutlass13device_kernelINS_4gemm6kernel13GemmUniversalIN4cute5tupleIJiiiiEEENS1_10collective13CollectiveMmaINS1_35MainloopSm100TmaUmmaWarpSpecializedILi3ELi2ELi4ENS5_IJNS4_1CILi1EEENSA_ILi2EEESB_EEEEENS5_IJNSA_ILi128EEENSA_ILi64EEESG_EEENS_10bfloat16_tENS5_IJlSB_lEEESI_SJ_NS4_8TiledMMAINS4_8MMA_AtomIJNS4_20SM100_MMA_F16BF16_SSISI_SI_fLi128ELi64ELNS4_4UMMA5MajorE0ELSO_0ELNSN_7ScaleInE0ELSP_0EEEEEENS4_6LayoutINS5_IJSB_SB_SB_EEENS5_IJNSA_ILi0EEESU_SU_EEEEENS5_IJNS4_10UnderscoreESX_SX_EEEEENS4_23SM90_TMA_LOAD_MULTICASTENS4_14ComposedLayoutINS4_7SwizzleILi3ELi4ELi3EEENS4_18smem_ptr_flag_bitsILi16EEENSS_INS5_IJNSA_ILi8EEESG_EEENS5_IJSG_SB_EEEEEEEvNS4_8identityENS4_13SM90_TMA_LOADES1A_vS1B_EENS_8epilogue10collective18CollectiveEpilogueINS1E_23Sm100TmaWarpSpecializedILi3ELi2ELi32ELb1ELb0EEEJSH_NS5_IJNSS_ISF_SB_EENSS_INSA_ILi32EEESB_EEEEESI_SJ_SI_SJ_NS1E_6fusion15FusionCallbacksIS1I_NS1N_17LinearCombinationISI_fSI_fLNS_15FloatRoundStyleE2EEESH_S1M_JEEENS4_5SM1004TMEM4LOAD26SM100_TMEM_LOAD_32dp32b32xES1C_NS11_INS12_ILi2ELi4ELi3EEES15_NSS_INS5_IJS16_S1K_EEENS5_IJS1K_SB_EEEEEEENS4_39AutoVectorizingCopyWithAssumedAlignmentILi128EEENS4_14SM90_TMA_STOREES21_S23_S23_EEEvvEEEEvNT_6ParamsE)
        /*0044*/ 	.word	0x00000000
.L_29:


//--------------------- .nv.compat                --------------------------
	.section	.nv.compat,"",@"SHT_CUDA_COMPAT_INFO"
	.align	4
        /*0000*/ 	.byte	0x02, 0x09, 0x01, 0x00, 0x02, 0x02, 0x02, 0x00, 0x02, 0x05, 0x05, 0x00, 0x03, 0x07, 0x01, 0x01
        /*0010*/ 	.byte	0x02, 0x03, 0x01, 0x00, 0x02, 0x06, 0x01, 0x00, 0x04, 0x0b, 0x08, 0x00, 0x09, 0x00, 0x00, 0x00
        /*0020*/ 	.byte	0x00, 0x00, 0x00, 0x00


//--------------------- .nv.info._ZN7cutlass13device_kernelINS_4gemm6kernel13GemmUniversalIN4cute5tupleIJiiiiEEENS1_10collective13CollectiveMmaINS1_35MainloopSm100TmaUmmaWarpSpecializedILi3ELi2ELi4ENS5_IJNS4_1CILi1EEENSA_ILi2EEESB_EEEEENS5_IJNSA_ILi128EEENSA_ILi64EEESG_EEENS_10bfloat16_tENS5_IJlSB_lEEESI_SJ_NS4_8TiledMMAINS4_8MMA_AtomIJNS4_20SM100_MMA_F16BF16_SSISI_SI_fLi128ELi64ELNS4_4UMMA5MajorE0ELSO_0ELNSN_7ScaleInE0ELSP_0EEEEEENS4_6LayoutINS5_IJSB_SB_SB_EEENS5_IJNSA_ILi0EEESU_SU_EEEEENS5_IJNS4_10UnderscoreESX_SX_EEEEENS4_23SM90_TMA_LOAD_MULTICASTENS4_14ComposedLayoutINS4_7SwizzleILi3ELi4ELi3EEENS4_18smem_ptr_flag_bitsILi16EEENSS_INS5_IJNSA_ILi8EEESG_EEENS5_IJSG_SB_EEEEEEEvNS4_8identityENS4_13SM90_TMA_LOADES1A_vS1B_EENS_8epilogue10collective18CollectiveEpilogueINS1E_23Sm100TmaWarpSpecializedILi3ELi2ELi32ELb1ELb0EEEJSH_NS5_IJNSS_ISF_SB_EENSS_INSA_ILi32EEESB_EEEEESI_SJ_SI_SJ_NS1E_6fusion15FusionCallbacksIS1I_NS1N_17LinearCombinationISI_fSI_fLNS_15FloatRoundStyleE2EEESH_S1M_JEEENS4_5SM1004TMEM4LOAD26SM100_TMEM_LOAD_32dp32b32xES1C_NS11_INS12_ILi2ELi4ELi3EEES15_NSS_INS5_IJS16_S1K_EEENS5_IJS1K_SB_EEEEEEENS4_39AutoVectorizingCopyWithAssumedAlignmentILi128EEENS4_14SM90_TMA_STOREES21_S23_S23_EEEvvEEEEvNT_6ParamsE --------------------------
	.section	.nv.info._ZN7cutlass13device_kernelINS_4gemm6kernel13GemmUniversalIN4cute5tupleIJiiiiEEENS1_10collective13CollectiveMmaINS1_35MainloopSm100TmaUmmaWarpSpecializedILi3ELi2ELi4ENS5_IJNS4_1CILi1EEENSA_ILi2EEESB_EEEEENS5_IJNSA_ILi128EEENSA_ILi64EEESG_EEENS_10bfloat16_tENS5_IJlSB_lEEESI_SJ_NS4_8TiledMMAINS4_8MMA_AtomIJNS4_20SM100_MMA_F16BF16_SSISI_SI_fLi128ELi64ELNS4_4UMMA5MajorE0ELSO_0ELNSN_7ScaleInE0ELSP_0EEEEEENS4_6LayoutINS5_IJSB_SB_SB_EEENS5_IJNSA_ILi0EEESU_SU_EEEEENS5_IJNS4_10UnderscoreESX_SX_EEEEENS4_23SM90_TMA_LOAD_MULTICASTENS4_14ComposedLayoutINS4_7SwizzleILi3ELi4ELi3EEENS4_18smem_ptr_flag_bitsILi16EEENSS_INS5_IJNSA_ILi8EEESG_EEENS5_IJSG_SB_EEEEEEEvNS4_8identityENS4_13SM90_TMA_LOADES1A_vS1B_EENS_8epilogue10collective18CollectiveEpilogueINS1E_23Sm100TmaWarpSpecializedILi3ELi2ELi32ELb1ELb0EEEJSH_NS5_IJNSS_ISF_SB_EENSS_INSA_ILi32EEESB_EEEEESI_SJ_SI_SJ_NS1E_6fusion15FusionCallbacksIS1I_NS1N_17LinearCombinationISI_fSI_fLNS_15FloatRoundStyleE2EEESH_S1M_JEEENS4_5SM1004TMEM4LOAD26SM100_TMEM_LOAD_32dp32b32xES1C_NS11_INS12_ILi2ELi4ELi3EEES15_NSS_INS5_IJS16_S1K_EEENS5_IJS1K_SB_EEEEEEENS4_39AutoVectorizingCopyWithAssumedAlignmentILi128EEENS4_14SM90_TMA_STOREES21_S23_S23_EEEvvEEEEvNT_6ParamsE,"",@"SHT_CUDA_INFO"
	.sectionflags	@""
	.align	4


	//----- nvinfo : EIATTR_CUDA_API_VERSION
	.align		4
        /*0000*/ 	.byte	0x04, 0x37
        /*0002*/ 	.short	(.L_31 - .L_30)
.L_30:
        /*0004*/ 	.word	0x00000082


	//----- nvinfo : EIATTR_KPARAM_INFO
	.align		4
.L_31:
        /*0008*/ 	.byte	0x04, 0x17
        /*000a*/ 	.short	(.L_33 - .L_32)
.L_32:
        /*000c*/ 	.word	0x00000000
        /*0010*/ 	.short	0x0000
        /*0012*/ 	.short	0x0000
        /*0014*/ 	.byte	0x00, 0xf0, 0x01, 0x20


	//----- nvinfo : EIATTR_AT_ENTRY_FRAGMENTS
	.align		4
.L_33:
        /*0018*/ 	.byte	0x04, 0x4f
        /*001a*/ 	.short	(.L_35 - .L_34)


	//   ....[0]....
.L_34:
        /*001c*/ 	.word	0x00000006


	//----- nvinfo : EIATTR_RESERVED_SMEM_USED
	.align		4
.L_35:
        /*0020*/ 	.byte	0x01, 0x41
	.zero		2


	//----- nvinfo : EIATTR_SPARSE_MMA_MASK
	.align		4
        /*0024*/ 	.byte	0x03, 0x50
        /*0026*/ 	.short	0x0000


	//----- nvinfo : EIATTR_TCGEN05_1CTA_USED
	.align		4
        /*0028*/ 	.byte	0x01, 0x51
	.zero		2


	//----- nvinfo : EIATTR_MAXREG_COUNT
	.align		4
        /*002c*/ 	.byte	0x03, 0x1b
        /*002e*/ 	.short	0x00ff


	//----- nvinfo : EIATTR_NUM_BARRIERS
	.align		4
        /*0030*/ 	.byte	0x02, 0x4c
        /*0032*/ 	.byte	0x07
	.zero		1


	//----- nvinfo : EIATTR_EXTERNS
	.align		4
        /*0034*/ 	.byte	0x04, 0x0f
        /*0036*/ 	.short	(.L_37 - .L_36)


	//   ....[0]....
	.align		4
.L_36:
        /*0038*/ 	.word	index@(__assertfail)


	//----- nvinfo : EIATTR_MERCURY_ISA_VERSION
	.align		4
.L_37:
        /*003c*/ 	.byte	0x03, 0x5f
        /*003e*/ 	.short	0x0101


	//----- nvinfo : EIATTR_INT_WARP_WIDE_INSTR_OFFSETS
	.align		4
        /*0040*/ 	.byte	0x04, 0x31
        /*0042*/ 	.short	(.L_39 - .L_38)


	//   ....[0]....
.L_38:
        /*0044*/ 	.word	0x00003c10


	//   ....[1]....
        /*0048*/ 	.word	0x00003c30


	//   ....[2]....
        /*004c*/ 	.word	0x00003c60


	//   ....[3]....
        /*0050*/ 	.word	0x00004840


	//   ....[4]....
        /*0054*/ 	.word	0x000048c0


	//   ....[5]....
        /*0058*/ 	.word	0x000049d0


	//   ....[6]....
        /*005c*/ 	.word	0x00004ae0


	//----- nvinfo : EIATTR_COOP_GROUP_MASK_REGIDS
	.align		4
.L_39:
        /*0060*/ 	.byte	0x04, 0x29
        /*0062*/ 	.short	(.L_41 - .L_40)


	//   ....[0]....
.L_40:
        /*0064*/ 	.word	0xffffffff


	//   ....[1]....
        /*0068*/ 	.word	0xffffffff


	//   ....[2]....
        /*006c*/ 	.word	0xffffffff


	//   ....[3]....
        /*0070*/ 	.word	0xffffffff


	//   ....[4]....
        /*0074*/ 	.word	0xffffffff


	//   ....[5]....
        /*0078*/ 	.word	0xffffffff


	//   ....[6]....
        /*007c*/ 	.word	0xffffffff


	//   ....[7]....
        /*0080*/ 	.word	0xffffffff


	//   ....[8]....
        /*0084*/ 	.word	0xffffffff


	//   ....[9]....
        /*0088*/ 	.word	0xffffffff


	//   ....[10]....
        /*008c*/ 	.word	0xffffffff


	//   ....[11]....
        /*0090*/ 	.word	0xffffffff


	//   ....[12]....
        /*0094*/ 	.word	0xffffffff


	//   ....[13]....
        /*0098*/ 	.word	0xffffffff


	//----- nvinfo : EIATTR_COOP_GROUP_INSTR_OFFSETS
	.align		4
.L_41:
        /*009c*/ 	.byte	0x04, 0x28
        /*009e*/ 	.short	(.L_43 - .L_42)


	//   ....[0]....
.L_42:
        /*00a0*/ 	.word	0x00000080


	//   ....[1]....
        /*00a4*/ 	.word	0x000004f0


	//   ....[2]....
        /*00a8*/ 	.word	0x00000680


	//   ....[3]....
        /*00ac*/ 	.word	0x00000800


	//   ....[4]....
        /*00b0*/ 	.word	0x00000900


	//   ....[5]....
        /*00b4*/ 	.word	0x00000a70


	//   ....[6]....
        /*00b8*/ 	.word	0x00000c10


	//   ....[7]....
        /*00bc*/ 	.word	0x00000dc0


	//   ....[8]....
        /*00c0*/ 	.word	0x00002000


	//   ....[9]....
        /*00c4*/ 	.word	0x00002e60


	//   ....[10]....
        /*00c8*/ 	.word	0x00003070


	//   ....[11]....
        /*00cc*/ 	.word	0x000030a0


	//   ....[12]....
        /*00d0*/ 	.word	0x00003af0


	//   ....[13]....
        /*00d4*/ 	.word	0x00003d20


	//----- nvinfo : EIATTR_VRC_CTA_INIT_COUNT
	.align		4
.L_43:
        /*00d8*/ 	.byte	0x02, 0x4a
        /*00da*/ 	.byte	0x80
	.zero		1


	//----- nvinfo : EIATTR_SYSCALL_OFFSETS
	.align		4
        /*00dc*/ 	.byte	0x04, 0x46
        /*00de*/ 	.short	(.L_45 - .L_44)


	//   ....[0]....
.L_44:
        /*00e0*/ 	.word	0x000057d0


	//   ....[1]....
        /*00e4*/ 	.word	0x000058c0


	//   ....[2]....
        /*00e8*/ 	.word	0x00006160


	//   ....[3]....
        /*00ec*/ 	.word	0x00006e30


	//----- nvinfo : EIATTR_MBARRIER_INSTR_OFFSETS
	.align		4
.L_45:
        /*00f0*/ 	.byte	0x04, 0x39
        /*00f2*/ 	.short	(.L_47 - .L_46)


	//   ....[0]....
.L_46:
        /*00f4*/ 	.word	0x00000610
        /*00f8*/ 	.word	0x000000ff
        /*00fc*/ 	.word	0x00000000
        /*0100*/ 	.short	0x0100
        /*0102*/ 	.byte	0x04
	.zero		1


	//   ....[1]....
        /*0104*/ 	.word	0x00000620
        /*0108*/ 	.word	0x000000ff
        /*010c*/ 	.word	0x00000018
        /*0110*/ 	.short	0x0100
        /*0112*/ 	.byte	0x04
	.zero		1


	//   ....[2]....
        /*0114*/ 	.word	0x00000630
        /*0118*/ 	.word	0x000000ff
        /*011c*/ 	.word	0x00000008
        /*0120*/ 	.short	0x0100
        /*0122*/ 	.byte	0x04
	.zero		1


	//   ....[3]....
        /*0124*/ 	.word	0x00000640
        /*0128*/ 	.word	0x000000ff
        /*012c*/ 	.word	0x00000020
        /*0130*/ 	.short	0x0100
        /*0132*/ 	.byte	0x04
	.zero		1


	//   ....[4]....
        /*0134*/ 	.word	0x00000650
        /*0138*/ 	.word	0x000000ff
        /*013c*/ 	.word	0x00000010
        /*0140*/ 	.short	0x0100
        /*0142*/ 	.byte	0x04
	.zero		1


	//   ....[5]....
        /*0144*/ 	.word	0x00000660
        /*0148*/ 	.word	0x000000ff
        /*014c*/ 	.word	0x00000028
        /*0150*/ 	.short	0x0100
        /*0152*/ 	.byte	0x04
	.zero		1


	//   ....[6]....
        /*0154*/ 	.word	0x00000790
        /*0158*/ 	.word	0x000000ff
        /*015c*/ 	.word	0x00000030
        /*0160*/ 	.short	0x0100
        /*0162*/ 	.byte	0x04
	.zero		1


	//   ....[7]....
        /*0164*/ 	.word	0x000007a0
        /*0168*/ 	.word	0x000000ff
        /*016c*/ 	.word	0x00000048
        /*0170*/ 	.short	0x0100
        /*0172*/ 	.byte	0x04
	.zero		1


	//   ....[8]....
        /*0174*/ 	.word	0x000007b0
        /*0178*/ 	.word	0x000000ff
        /*017c*/ 	.word	0x00000038
        /*0180*/ 	.short	0x0100
        /*0182*/ 	.byte	0x04
	.zero		1


	//   ....[9]....
        /*0184*/ 	.word	0x000007c0
        /*0188*/ 	.word	0x000000ff
        /*018c*/ 	.word	0x00000050
        /*0190*/ 	.short	0x0100
        /*0192*/ 	.byte	0x04
	.zero		1


	//   ....[10]....
        /*0194*/ 	.word	0x000007d0
        /*0198*/ 	.word	0x000000ff
        /*019c*/ 	.word	0x00000040
        /*01a0*/ 	.short	0x0100
        /*01a2*/ 	.byte	0x04
	.zero		1


	//   ....[11]....
        /*01a4*/ 	.word	0x000007e0
        /*01a8*/ 	.word	0x000000ff
        /*01ac*/ 	.word	0x00000058
        /*01b0*/ 	.short	0x0100
        /*01b2*/ 	.byte	0x04
	.zero		1


	//   ....[12]....
        /*01b4*/ 	.word	0x000008d0
        /*01b8*/ 	.word	0x000000ff
        /*01bc*/ 	.word	0x00000060
        /*01c0*/ 	.short	0x0100
        /*01c2*/ 	.byte	0x06
	.zero		1


	//   ....[13]....
        /*01c4*/ 	.word	0x000008e0
        /*01c8*/ 	.word	0x000000ff
        /*01cc*/ 	.word	0x00000068
        /*01d0*/ 	.short	0x0100
        /*01d2*/ 	.byte	0x06
	.zero		1


	//   ....[14]....
        /*01d4*/ 	.word	0x00000a20
        /*01d8*/ 	.word	0x000000ff
        /*01dc*/ 	.word	0x00000070
        /*01e0*/ 	.short	0x0100
        /*01e2*/ 	.byte	0x06
	.zero		1


	//   ....[15]....
        /*01e4*/ 	.word	0x00000a30
        /*01e8*/ 	.word	0x000000ff
        /*01ec*/ 	.word	0x00000080
        /*01f0*/ 	.short	0x0100
        /*01f2*/ 	.byte	0x06
	.zero		1


	//   ....[16]....
        /*01f4*/ 	.word	0x00000a40
        /*01f8*/ 	.word	0x000000ff
        /*01fc*/ 	.word	0x00000078
        /*0200*/ 	.short	0x0100
        /*0202*/ 	.byte	0x06
	.zero		1


	//   ....[17]....
        /*0204*/ 	.word	0x00000a50
        /*0208*/ 	.word	0x000000ff
        /*020c*/ 	.word	0x00000088
        /*0210*/ 	.short	0x0100
        /*0212*/ 	.byte	0x06
	.zero		1


	//   ....[18]....
        /*0214*/ 	.word	0x00000b80
        /*0218*/ 	.word	0x000000ff
        /*021c*/ 	.word	0x00000090
        /*0220*/ 	.short	0x0100
        /*0222*/ 	.byte	0x04
	.zero		1


	//   ....[19]....
        /*0224*/ 	.word	0x00000b90
        /*0228*/ 	.word	0x000000ff
        /*022c*/ 	.word	0x000000b0
        /*0230*/ 	.short	0x0100
        /*0232*/ 	.byte	0x04
	.zero		1


	//   ....[20]....
        /*0234*/ 	.word	0x00000ba0
        /*0238*/ 	.word	0x000000ff
        /*023c*/ 	.word	0x00000098
        /*0240*/ 	.short	0x0100
        /*0242*/ 	.byte	0x04
	.zero		1


	//   ....[21]....
        /*0244*/ 	.word	0x00000bb0
        /*0248*/ 	.word	0x000000ff
        /*024c*/ 	.word	0x000000b8
        /*0250*/ 	.short	0x0100
        /*0252*/ 	.byte	0x04
	.zero		1


	//   ....[22]....
        /*0254*/ 	.word	0x00000bc0
        /*0258*/ 	.word	0x000000ff
        /*025c*/ 	.word	0x000000a0
        /*0260*/ 	.short	0x0100
        /*0262*/ 	.byte	0x04
	.zero		1


	//   ....[23]....
        /*0264*/ 	.word	0x00000bd0
        /*0268*/ 	.word	0x000000ff
        /*026c*/ 	.word	0x000000c0
        /*0270*/ 	.short	0x0100
        /*0272*/ 	.byte	0x04
	.zero		1


	//   ....[24]....
        /*0274*/ 	.word	0x00000be0
        /*0278*/ 	.word	0x000000ff
        /*027c*/ 	.word	0x000000a8
        /*0280*/ 	.short	0x0100
        /*0282*/ 	.byte	0x04
	.zero		1


	//   ....[25]....
        /*0284*/ 	.word	0x00000bf0
        /*0288*/ 	.word	0x000000ff
        /*028c*/ 	.word	0x000000c8
        /*0290*/ 	.short	0x0100
        /*0292*/ 	.byte	0x04
	.zero		1


	//   ....[26]....
        /*0294*/ 	.word	0x00000ce0
        /*0298*/ 	.word	0x000000ff
        /*029c*/ 	.word	0x000000d0
        /*02a0*/ 	.short	0x0100
        /*02a2*/ 	.byte	0x04
	.zero		1


	//   ....[27]....
        /*02a4*/ 	.word	0x00000cf0
        /*02a8*/ 	.word	0x000000ff
        /*02ac*/ 	.word	0x000000e0
        /*02b0*/ 	.short	0x0100
        /*02b2*/ 	.byte	0x04
	.zero		1


	//   ....[28]....
        /*02b4*/ 	.word	0x00000d00
        /*02b8*/ 	.word	0x000000ff
        /*02bc*/ 	.word	0x000000d8
        /*02c0*/ 	.short	0x0100
        /*02c2*/ 	.byte	0x04
	.zero		1


	//   ....[29]....
        /*02c4*/ 	.word	0x00000d10
        /*02c8*/ 	.word	0x000000ff
        /*02cc*/ 	.word	0x000000e8
        /*02d0*/ 	.short	0x0100
        /*02d2*/ 	.byte	0x04
	.zero		1


	//   ....[30]....
        /*02d4*/ 	.word	0x000018a0
        /*02d8*/ 	.word	0x00000000
        /*02dc*/ 	.word	0x000000e0
        /*02e0*/ 	.short	0x010a
        /*02e2*/ 	.byte	0xff
	.zero		1


	//   ....[31]....
        /*02e4*/ 	.word	0x000018c0
        /*02e8*/ 	.word	0x00000000
        /*02ec*/ 	.word	0x000000d0
        /*02f0*/ 	.short	0x0101
        /*02f2*/ 	.byte	0xff
	.zero		1


	//   ....[32]....
        /*02f4*/ 	.word	0x00001980
        /*02f8*/ 	.word	0x000000ff
        /*02fc*/ 	.word	0x00000018
        /*0300*/ 	.short	0x010a
        /*0302*/ 	.byte	0x04
	.zero		1


	//   ....[33]....
        /*0304*/ 	.word	0x00001a00
        /*0308*/ 	.word	0x000000ff
        /*030c*/ 	.word	0x00000018
        /*0310*/ 	.short	0x010a
        /*0312*/ 	.byte	0x21
	.zero		1


	//   ....[34]....
        /*0314*/ 	.word	0x00001ba0
        /*0318*/ 	.word	0x000000ff
        /*031c*/ 	.word	0x00000018
        /*0320*/ 	.short	0x010a
        /*0322*/ 	.byte	0x07
	.zero		1


	//   ....[35]....
        /*0324*/ 	.word	0x00001cc0
        /*0328*/ 	.word	0x000000ff
        /*032c*/ 	.word	0x00000068
        /*0330*/ 	.short	0x0101
        /*0332*/ 	.byte	0x0d
	.zero		1


	//   ....[36]....
        /*0334*/ 	.word	0x00001ce0
        /*0338*/ 	.word	0x000000ff
        /*033c*/ 	.word	0x00000018
        /*0340*/ 	.short	0x010a
        /*0342*/ 	.byte	0x04
	.zero		1


	//   ....[37]....
        /*0344*/ 	.word	0x00001d60
        /*0348*/ 	.word	0x000000ff
        /*034c*/ 	.word	0x00000018
        /*0350*/ 	.short	0x010a
        /*0352*/ 	.byte	0x11
	.zero		1


	//   ....[38]....
        /*0354*/ 	.word	0x00001ef0
        /*0358*/ 	.word	0x000000ff
        /*035c*/ 	.word	0x00000018
        /*0360*/ 	.short	0x010a
        /*0362*/ 	.byte	0x06
	.zero		1


	//   ....[39]....
        /*0364*/ 	.word	0x00002030
        /*0368*/ 	.word	0x00000003
        /*036c*/ 	.word	0x00000070
        /*0370*/ 	.short	0x010a
        /*0372*/ 	.byte	0xff
	.zero		1


	//   ....[40]....
        /*0374*/ 	.word	0x00002180
        /*0378*/ 	.word	0x00000000
        /*037c*/ 	.word	0x00000000
        /*0380*/ 	.short	0x0101
        /*0382*/ 	.byte	0xff
	.zero		1


	//   ....[41]....
        /*0384*/ 	.word	0x00002740
        /*0388*/ 	.word	0x000000ff
        /*038c*/ 	.word	0x00000000
        /*0390*/ 	.short	0x010a
        /*0392*/ 	.byte	0x04
	.zero		1


	//   ....[42]....
        /*0394*/ 	.word	0x000027d0
        /*0398*/ 	.word	0x000000ff
        /*039c*/ 	.word	0x00000000
        /*03a0*/ 	.short	0x010a
        /*03a2*/ 	.byte	0x05
	.zero		1


	//   ....[43]....
        /*03a4*/ 	.word	0x00002870
        /*03a8*/ 	.word	0x00000000
        /*03ac*/ 	.word	0x00000000
        /*03b0*/ 	.short	0x010a
        /*03b2*/ 	.byte	0xff
	.zero		1


	//   ....[44]....
        /*03b4*/ 	.word	0x000029b0
        /*03b8*/ 	.word	0x00000002
        /*03bc*/ 	.word	0x000000d0
        /*03c0*/ 	.short	0x010a
        /*03c2*/ 	.byte	0xff
	.zero		1


	//   ....[45]....
        /*03c4*/ 	.word	0x00002a10
        /*03c8*/ 	.word	0x00000004
        /*03cc*/ 	.word	0x00000000
        /*03d0*/ 	.short	0x0101
        /*03d2*/ 	.byte	0xff
	.zero		1


	//   ....[46]....
        /*03d4*/ 	.word	0x00002a30
        /*03d8*/ 	.word	0x000000ff
        /*03dc*/ 	.word	0x00000080
        /*03e0*/ 	.short	0x010a
        /*03e2*/ 	.byte	0x04
	.zero		1


	//   ....[47]....
        /*03e4*/ 	.word	0x00002b50
        /*03e8*/ 	.word	0x00000002
        /*03ec*/ 	.word	0x00000070
        /*03f0*/ 	.short	0x010a
        /*03f2*/ 	.byte	0xff
	.zero		1


	//   ....[48]....
        /*03f4*/ 	.word	0x00002c60
        /*03f8*/ 	.word	0x00000002
        /*03fc*/ 	.word	0x00000000
        /*0400*/ 	.short	0x0101
        /*0402*/ 	.byte	0xff
	.zero		1


	//   ....[49]....
        /*0404*/ 	.word	0x00002cf0
        /*0408*/ 	.word	0x000000ff
        /*040c*/ 	.word	0x00000080
        /*0410*/ 	.short	0x0106
        /*0412*/ 	.byte	0x04
	.zero		1


	//   ....[50]....
        /*0414*/ 	.word	0x00002d10
        /*0418*/ 	.word	0x000000ff
        /*041c*/ 	.word	0x00000080
        /*0420*/ 	.short	0x010a
        /*0422*/ 	.byte	0x04
	.zero		1


	//   ....[51]....
        /*0424*/ 	.word	0x00002da0
        /*0428*/ 	.word	0x000000ff
        /*042c*/ 	.word	0x00000080
        /*0430*/ 	.short	0x0106
        /*0432*/ 	.byte	0x07
	.zero		1


	//   ....[52]....
        /*0434*/ 	.word	0x00002de0
        /*0438*/ 	.word	0x00000000
        /*043c*/ 	.word	0x00000080
        /*0440*/ 	.short	0x010a
        /*0442*/ 	.byte	0xff
	.zero		1


	//   ....[53]....
        /*0444*/ 	.word	0x00003340
        /*0448*/ 	.word	0x00000000
        /*044c*/ 	.word	0x00000070
        /*0450*/ 	.short	0x010a
        /*0452*/ 	.byte	0xff
	.zero		1


	//   ....[54]....
        /*0454*/ 	.word	0x00003450
        /*0458*/ 	.word	0x00000003
        /*045c*/ 	.word	0x00000000
        /*0460*/ 	.short	0x0101
        /*0462*/ 	.byte	0xff
	.zero		1


	//   ....[55]....
        /*0464*/ 	.word	0x00003460
        /*0468*/ 	.word	0x000000ff
        /*046c*/ 	.word	0x00000000
        /*0470*/ 	.short	0x010a
        /*0472*/ 	.byte	0x04
	.zero		1


	//   ....[56]....
        /*0474*/ 	.word	0x00003480
        /*0478*/ 	.word	0x000000ff
        /*047c*/ 	.word	0x000000b0
        /*0480*/ 	.short	0x010a
        /*0482*/ 	.byte	0x1e
	.zero		1


	//   ....[57]....
        /*0484*/ 	.word	0x00003550
        /*0488*/ 	.word	0x000000ff
        /*048c*/ 	.word	0x00000000
        /*0490*/ 	.short	0x010a
        /*0492*/ 	.byte	0x05
	.zero		1


	//   ....[58]....
        /*0494*/ 	.word	0x00003690
        /*0498*/ 	.word	0x000000ff
        /*049c*/ 	.word	0x00000000
        /*04a0*/ 	.short	0x010a
        /*04a2*/ 	.byte	0x04
	.zero		1


	//   ....[59]....
        /*04a4*/ 	.word	0x00003920
        /*04a8*/ 	.word	0x000000ff
        /*04ac*/ 	.word	0x00000000
        /*04b0*/ 	.short	0x010a
        /*04b2*/ 	.byte	0x04
	.zero		1


	//   ....[60]....
        /*04b4*/ 	.word	0x000039b0
        /*04b8*/ 	.word	0x000000ff
        /*04bc*/ 	.word	0x00000000
        /*04c0*/ 	.short	0x010a
        /*04c2*/ 	.byte	0x05
	.zero		1


	//   ....[61]....
        /*04c4*/ 	.word	0x00003a40
        /*04c8*/ 	.word	0x000000ff
        /*04cc*/ 	.word	0x00000000
        /*04d0*/ 	.short	0x010a
        /*04d2*/ 	.byte	0x05
	.zero		1


	//   ....[62]....
        /*04d4*/ 	.word	0x00003ad0
        /*04d8*/ 	.word	0x000000ff
        /*04dc*/ 	.word	0x00000000
        /*04e0*/ 	.short	0x010a
        /*04e2*/ 	.byte	0x04
	.zero		1


	//   ....[63]....
        /*04e4*/ 	.word	0x00003f70
        /*04e8*/ 	.word	0x0000000c
        /*04ec*/ 	.word	0x00000070
        /*04f0*/ 	.short	0x010a
        /*04f2*/ 	.byte	0xff
	.zero		1


	//   ....[64]....
        /*04f4*/ 	.word	0x000040e0
        /*04f8*/ 	.word	0x00000000
        /*04fc*/ 	.word	0x00000000
        /*0500*/ 	.short	0x0101
        /*0502*/ 	.byte	0xff
	.zero		1


	//   ....[65]....
        /*0504*/ 	.word	0x00004560
        /*0508*/ 	.word	0x000000ff
        /*050c*/ 	.word	0x00000068
        /*0510*/ 	.short	0x010a
        /*0512*/ 	.byte	0x18
	.zero		1


	//   ....[66]....
        /*0514*/ 	.word	0x00004720
        /*0518*/ 	.word	0x000000ff
        /*051c*/ 	.word	0x00000048
        /*0520*/ 	.short	0x010a
        /*0522*/ 	.byte	0x04
	.zero		1


	//   ....[67]....
        /*0524*/ 	.word	0x00004900
        /*0528*/ 	.word	0x000000ff
        /*052c*/ 	.word	0x00000030
        /*0530*/ 	.short	0x010b
        /*0532*/ 	.byte	0x04
	.zero		1


	//   ....[68]....
        /*0534*/ 	.word	0x00004910
        /*0538*/ 	.word	0x000000ff
        /*053c*/ 	.word	0x00000000
        /*0540*/ 	.short	0x0101
        /*0542*/ 	.byte	0x14
	.zero		1


	//   ....[69]....
        /*0544*/ 	.word	0x00004920
        /*0548*/ 	.word	0x000000ff
        /*054c*/ 	.word	0x00000048
        /*0550*/ 	.short	0x010a
        /*0552*/ 	.byte	0x05
	.zero		1


	//   ....[70]....
        /*0554*/ 	.word	0x00004b20
        /*0558*/ 	.word	0x000000ff
        /*055c*/ 	.word	0x00000030
        /*0560*/ 	.short	0x010b
        /*0562*/ 	.byte	0x05
	.zero		1


	//   ....[71]....
        /*0564*/ 	.word	0x00004b30
        /*0568*/ 	.word	0x000000ff
        /*056c*/ 	.word	0x00000000
        /*0570*/ 	.short	0x0101
        /*0572*/ 	.byte	0x04
	.zero		1


	//   ....[72]....
        /*0574*/ 	.word	0x00004bd0
        /*0578*/ 	.word	0x000000ff
        /*057c*/ 	.word	0x00000000
        /*0580*/ 	.short	0x010a
        /*0582*/ 	.byte	0x04
	.zero		1


	//   ....[73]....
        /*0584*/ 	.word	0x00004c60
        /*0588*/ 	.word	0x000000ff
        /*058c*/ 	.word	0x00000000
        /*0590*/ 	.short	0x010a
        /*0592*/ 	.byte	0x05
	.zero		1


	//   ....[74]....
        /*0594*/ 	.word	0x00004d00
        /*0598*/ 	.word	0x00000000
        /*059c*/ 	.word	0x00000000
        /*05a0*/ 	.short	0x010a
        /*05a2*/ 	.byte	0xff
	.zero		1


	//   ....[75]....
        /*05a4*/ 	.word	0x00005060
        /*05a8*/ 	.word	0x00000003
        /*05ac*/ 	.word	0x00000070
        /*05b0*/ 	.short	0x010a
        /*05b2*/ 	.byte	0xff
	.zero		1


	//   ....[76]....
        /*05b4*/ 	.word	0x000051e0
        /*05b8*/ 	.word	0x00000000
        /*05bc*/ 	.word	0x00000000
        /*05c0*/ 	.short	0x0101
        /*05c2*/ 	.byte	0xff
	.zero		1


	//   ....[77]....
        /*05c4*/ 	.word	0x00005db0
        /*05c8*/ 	.word	0x00000000
        /*05cc*/ 	.word	0x00000030
        /*05d0*/ 	.short	0x010a
        /*05d2*/ 	.byte	0xff
	.zero		1


	//   ....[78]....
        /*05d4*/ 	.word	0x00005e20
        /*05d8*/ 	.word	0x00000066
        /*05dc*/ 	.word	0x00000090
        /*05e0*/ 	.short	0x010a
        /*05e2*/ 	.byte	0xff
	.zero		1


	//   ....[79]....
        /*05e4*/ 	.word	0x00005f10
        /*05e8*/ 	.word	0x00000000
        /*05ec*/ 	.word	0x00000030
        /*05f0*/ 	.short	0x010a
        /*05f2*/ 	.byte	0xff
	.zero		1


	//   ....[80]....
        /*05f4*/ 	.word	0x00006040
        /*05f8*/ 	.word	0x00000066
        /*05fc*/ 	.word	0x00000090
        /*0600*/ 	.short	0x010a
        /*0602*/ 	.byte	0xff
	.zero		1


	//   ....[81]....
        /*0604*/ 	.word	0x00006b70
        /*0608*/ 	.word	0x00000000
        /*060c*/ 	.word	0x00000000
        /*0610*/ 	.short	0x0101
        /*0612*/ 	.byte	0xff
	.zero		1


	//   ....[82]....
        /*0614*/ 	.word	0x00006b80
        /*0618*/ 	.word	0x00000003
        /*061c*/ 	.word	0x00000030
        /*0620*/ 	.short	0x010a
        /*0622*/ 	.byte	0xff
	.zero		1


	//   ....[83]....
        /*0624*/ 	.word	0x00006c50
        /*0628*/ 	.word	0x00000003
        /*062c*/ 	.word	0x00000030
        /*0630*/ 	.short	0x010a
        /*0632*/ 	.byte	0xff
	.zero		1


	//   ....[84]....
        /*0634*/ 	.word	0x00007140
        /*0638*/ 	.word	0x000000ff
        /*063c*/ 	.word	0x00000000
        /*0640*/ 	.short	0x0101
        /*0642*/ 	.byte	0x05
	.zero		1


	//   ....[85]....
        /*0644*/ 	.word	0x00007910
        /*0648*/ 	.word	0x00000002
        /*064c*/ 	.word	0x00000000
        /*0650*/ 	.short	0x0101
        /*0652*/ 	.byte	0xff
	.zero		1


	//   ....[86]....
        /*0654*/ 	.word	0x00007bd0
        /*0658*/ 	.word	0x000000ff
        /*065c*/ 	.word	0x00000000
        /*0660*/ 	.short	0x0101
        /*0662*/ 	.byte	0x04
	.zero		1


	//   ....[87]....
        /*0664*/ 	.word	0x00007bf0
        /*0668*/ 	.word	0x00000000
        /*066c*/ 	.word	0x000000e0
        /*0670*/ 	.short	0x010a
        /*0672*/ 	.byte	0xff
	.zero		1


	//   ....[88]....
        /*0674*/ 	.word	0x00007c50
        /*0678*/ 	.word	0x00000000
        /*067c*/ 	.word	0x00000018
        /*0680*/ 	.short	0x010a
        /*0682*/ 	.byte	0xff
	.zero		1


	//   ....[89]....
        /*0684*/ 	.word	0x00007cb0
        /*0688*/ 	.word	0x00000000
        /*068c*/ 	.word	0x00000018
        /*0690*/ 	.short	0x010a
        /*0692*/ 	.byte	0xff
	.zero		1


	//   ....[90]....
        /*0694*/ 	.word	0x00007d00
        /*0698*/ 	.word	0x00000003
        /*069c*/ 	.word	0x00000070
        /*06a0*/ 	.short	0x010a
        /*06a2*/ 	.byte	0xff
	.zero		1


	//   ....[91]....
        /*06a4*/ 	.word	0x00007d60
        /*06a8*/ 	.word	0x00000000
        /*06ac*/ 	.word	0x00000000
        /*06b0*/ 	.short	0x010a
        /*06b2*/ 	.byte	0xff
	.zero		1


	//   ....[92]....
        /*06b4*/ 	.word	0x00007dc0
        /*06b8*/ 	.word	0x00000000
        /*06bc*/ 	.word	0x00000000
        /*06c0*/ 	.short	0x010a
        /*06c2*/ 	.byte	0xff
	.zero		1


	//   ....[93]....
        /*06c4*/ 	.word	0x00007e10
        /*06c8*/ 	.word	0x00000002
        /*06cc*/ 	.word	0x000000d0
        /*06d0*/ 	.short	0x010a
        /*06d2*/ 	.byte	0xff
	.zero		1


	//   ....[94]....
        /*06d4*/ 	.word	0x00007e70
        /*06d8*/ 	.word	0x00000002
        /*06dc*/ 	.word	0x00000080
        /*06e0*/ 	.short	0x010a
        /*06e2*/ 	.byte	0xff
	.zero		1


	//   ....[95]....
        /*06e4*/ 	.word	0x00007ec0
        /*06e8*/ 	.word	0x00000002
        /*06ec*/ 	.word	0x00000070
        /*06f0*/ 	.short	0x010a
        /*06f2*/ 	.byte	0xff
	.zero		1


	//   ....[96]....
        /*06f4*/ 	.word	0x00007f20
        /*06f8*/ 	.word	0x00000000
        /*06fc*/ 	.word	0x00000080
        /*0700*/ 	.short	0x010a
        /*0702*/ 	.byte	0xff
	.zero		1


	//   ....[97]....
        /*0704*/ 	.word	0x00007f70
        /*0708*/ 	.word	0x00000000
        /*070c*/ 	.word	0x00000070
        /*0710*/ 	.short	0x010a
        /*0712*/ 	.byte	0xff
	.zero		1


	//   ....[98]....
        /*0714*/ 	.word	0x00007fd0
        /*0718*/ 	.word	0x00000003
        /*071c*/ 	.word	0x000000b0
        /*0720*/ 	.short	0x010a
        /*0722*/ 	.byte	0xff
	.zero		1


	//   ....[99]....
        /*0724*/ 	.word	0x00008030
        /*0728*/ 	.word	0x00000000
        /*072c*/ 	.word	0x00000000
        /*0730*/ 	.short	0x010a
        /*0732*/ 	.byte	0xff
	.zero		1


	//   ....[100]....
        /*0734*/ 	.word	0x00008090
        /*0738*/ 	.word	0x00000000
        /*073c*/ 	.word	0x00000000
        /*0740*/ 	.short	0x010a
        /*0742*/ 	.byte	0xff
	.zero		1


	//   ....[101]....
        /*0744*/ 	.word	0x000080f0
        /*0748*/ 	.word	0x00000000
        /*074c*/ 	.word	0x00000000
        /*0750*/ 	.short	0x010a
        /*0752*/ 	.byte	0xff
	.zero		1


	//   ....[102]....
        /*0754*/ 	.word	0x00008150
        /*0758*/ 	.word	0x00000000
        /*075c*/ 	.word	0x00000000
        /*0760*/ 	.short	0x010a
        /*0762*/ 	.byte	0xff
	.zero		1


	//   ....[103]....
        /*0764*/ 	.word	0x000081b0
        /*0768*/ 	.word	0x00000000
        /*076c*/ 	.word	0x00000000
        /*0770*/ 	.short	0x010a
        /*0772*/ 	.byte	0xff
	.zero		1


	//   ....[104]....
        /*0774*/ 	.word	0x00008200
        /*0778*/ 	.word	0x0000000c
        /*077c*/ 	.word	0x00000070
        /*0780*/ 	.short	0x010a
        /*0782*/ 	.byte	0xff
	.zero		1


	//   ....[105]....
        /*0784*/ 	.word	0x00008260
        /*0788*/ 	.word	0x00000000
        /*078c*/ 	.word	0x00000068
        /*0790*/ 	.short	0x010a
        /*0792*/ 	.byte	0xff
	.zero		1


	//   ....[106]....
        /*0794*/ 	.word	0x000082c0
        /*0798*/ 	.word	0x00000000
        /*079c*/ 	.word	0x00000048
        /*07a0*/ 	.short	0x010a
        /*07a2*/ 	.byte	0xff
	.zero		1


	//   ....[107]....
        /*07a4*/ 	.word	0x00008320
        /*07a8*/ 	.word	0x00000009
        /*07ac*/ 	.word	0x00000048
        /*07b0*/ 	.short	0x010a
        /*07b2*/ 	.byte	0xff
	.zero		1


	//   ....[108]....
        /*07b4*/ 	.word	0x00008380
        /*07b8*/ 	.word	0x00000000
        /*07bc*/ 	.word	0x00000000
        /*07c0*/ 	.short	0x010a
        /*07c2*/ 	.byte	0xff
	.zero		1


	//   ....[109]....
        /*07c4*/ 	.word	0x000083e0
        /*07c8*/ 	.word	0x00000000
        /*07cc*/ 	.word	0x00000000
        /*07d0*/ 	.short	0x010a
        /*07d2*/ 	.byte	0xff
	.zero		1


	//   ....[110]....
        /*07d4*/ 	.word	0x00008430
        /*07d8*/ 	.word	0x00000003
        /*07dc*/ 	.word	0x00000070
        /*07e0*/ 	.short	0x010a
        /*07e2*/ 	.byte	0xff
	.zero		1


	//   ....[111]....
        /*07e4*/ 	.word	0x00008480
        /*07e8*/ 	.word	0x00000000
        /*07ec*/ 	.word	0x00000030
        /*07f0*/ 	.short	0x010a
        /*07f2*/ 	.byte	0xff
	.zero		1


	//   ....[112]....
        /*07f4*/ 	.word	0x000084d0
        /*07f8*/ 	.word	0x00000066
        /*07fc*/ 	.word	0x00000090
        /*0800*/ 	.short	0x010a
        /*0802*/ 	.byte	0xff
	.zero		1


	//   ....[113]....
        /*0804*/ 	.word	0x00008520
        /*0808*/ 	.word	0x00000003
        /*080c*/ 	.word	0x00000030
        /*0810*/ 	.short	0x010a
        /*0812*/ 	.byte	0xff
	.zero		1


	//----- nvinfo : EIATTR_NUM_MBARRIERS
	.align		4
.L_47:
        /*0814*/ 	.byte	0x03, 0x38
        /*0816*/ 	.short	0x001e


	//----- nvinfo : EIATTR_EXIT_INSTR_OFFSETS
	.align		4
        /*0818*/ 	.byte	0x04, 0x1c
        /*081a*/ 	.short	(.L_49 - .L_48)


	//   ....[0]....
.L_48:
        /*081c*/ 	.word	0x000028a0


	//   ....[1]....
        /*0820*/ 	.word	0x00002db0


	//   ....[2]....
        /*0824*/ 	.word	0x00002e10


	//   ....[3]....
        /*0828*/ 	.word	0x00003d30


	//   ....[4]....
        /*082c*/ 	.word	0x00004d30


	//   ....[5]....
        /*0830*/ 	.word	0x00004d70


	//   ....[6]....
        /*0834*/ 	.word	0x00007ab0


	//   ....[7]....
        /*0838*/ 	.word	0x00007b30


	//   ....[8]....
        /*083c*/ 	.word	0x00007b60


	//   ....[9]....
        /*0840*/ 	.word	0x00007be0


	//----- nvinfo : EIATTR_MAX_THREADS
	.align		4
.L_49:
        /*0844*/ 	.byte	0x04, 0x05
        /*0846*/ 	.short	(.L_51 - .L_50)
.L_50:
        /*0848*/ 	.word	0x00000100
        /*084c*/ 	.word	0x00000001
        /*0850*/ 	.word	0x00000001


	//----- nvinfo : EIATTR_CRS_STACK_SIZE
	.align		4
.L_51:
        /*0854*/ 	.byte	0x04, 0x1e
        /*0856*/ 	.short	(.L_53 - .L_52)
.L_52:
        /*0858*/ 	.word	0x00000000


	//----- nvinfo : EIATTR_CBANK_PARAM_SIZE
	.align		4
.L_53:
        /*085c*/ 	.byte	0x03, 0x19
        /*085e*/ 	.short	0x0800


	//----- nvinfo : EIATTR_PARAM_CBANK
	.align		4
        /*0860*/ 	.byte	0x04, 0x0a
        /*0862*/ 	.short	(.L_55 - .L_54)
	.align		4
.L_54:
        /*0864*/ 	.word	index@(.nv.constant0._ZN7cutlass13device_kernelINS_4gemm6kernel13GemmUniversalIN4cute5tupleIJiiiiEEENS1_10collective13CollectiveMmaINS1_35MainloopSm100TmaUmmaWarpSpecializedILi3ELi2ELi4ENS5_IJNS4_1CILi1EEENSA_ILi2EEESB_EEEEENS5_IJNSA_ILi128EEENSA_ILi64EEESG_EEENS_10bfloat16_tENS5_IJlSB_lEEESI_SJ_NS4_8TiledMMAINS4_8MMA_AtomIJNS4_20SM100_MMA_F16BF16_SSISI_SI_fLi128ELi64ELNS4_4UMMA5MajorE0ELSO_0ELNSN_7ScaleInE0ELSP_0EEEEEENS4_6LayoutINS5_IJSB_SB_SB_EEENS5_IJNSA_ILi0EEESU_SU_EEEEENS5_IJNS4_10UnderscoreESX_SX_EEEEENS4_23SM90_TMA_LOAD_MULTICASTENS4_14ComposedLayoutINS4_7SwizzleILi3ELi4ELi3EEENS4_18smem_ptr_flag_bitsILi16EEENSS_INS5_IJNSA_ILi8EEESG_EEENS5_IJSG_SB_EEEEEEEvNS4_8identityENS4_13SM90_TMA_LOADES1A_vS1B_EENS_8epilogue10collective18CollectiveEpilogueINS1E_23Sm100TmaWarpSpecializedILi3ELi2ELi32ELb1ELb0EEEJSH_NS5_IJNSS_ISF_SB_EENSS_INSA_ILi32EEESB_EEEEESI_SJ_SI_SJ_NS1E_6fusion15FusionCallbacksIS1I_NS1N_17LinearCombinationISI_fSI_fLNS_15FloatRoundStyleE2EEESH_S1M_JEEENS4_5SM1004TMEM4LOAD26SM100_TMEM_LOAD_32dp32b32xES1C_NS11_INS12_ILi2ELi4ELi3EEES15_NSS_INS5_IJS16_S1K_EEENS5_IJS1K_SB_EEEEEEENS4_39AutoVectorizingCopyWithAssumedAlignmentILi128EEENS4_14SM90_TMA_STOREES21_S23_S23_EEEvvEEEEvNT_6ParamsE)
        /*0868*/ 	.short	0x0380
        /*086a*/ 	.short	0x0800


	//----- nvinfo : EIATTR_SW_WAR
	.align		4
.L_55:
        /*086c*/ 	.byte	0x04, 0x36
        /*086e*/ 	.short	(.L_57 - .L_56)
.L_56:
        /*0870*/ 	.word	0x00000008
.L_57:


//--------------------- .nv.callgraph             --------------------------
	.section	.nv.callgraph,"",@"SHT_CUDA_CALLGRAPH"
	.align	4
	.sectionentsize	8
	.align		4
        /*0000*/ 	.word	0x00000000
	.align		4
        /*0004*/ 	.word	0xffffffff
	.align		4
        /*0008*/ 	.word	index@(_ZN7cutlass13device_kernelINS_4gemm6kernel13GemmUniversalIN4cute5tupleIJiiiiEEENS1_10collective13CollectiveMmaINS1_35MainloopSm100TmaUmmaWarpSpecializedILi3ELi2ELi4ENS5_IJNS4_1CILi1EEENSA_ILi2EEESB_EEEEENS5_IJNSA_ILi128EEENSA_ILi64EEESG_EEENS_10bfloat16_tENS5_IJlSB_lEEESI_SJ_NS4_8TiledMMAINS4_8MMA_AtomIJNS4_20SM100_MMA_F16BF16_SSISI_SI_fLi128ELi64ELNS4_4UMMA5MajorE0ELSO_0ELNSN_7ScaleInE0ELSP_0EEEEEENS4_6LayoutINS5_IJSB_SB_SB_EEENS5_IJNSA_ILi0EEESU_SU_EEEEENS5_IJNS4_10UnderscoreESX_SX_EEEEENS4_23SM90_TMA_LOAD_MULTICASTENS4_14ComposedLayoutINS4_7SwizzleILi3ELi4ELi3EEENS4_18smem_ptr_flag_bitsILi16EEENSS_INS5_IJNSA_ILi8EEESG_EEENS5_IJSG_SB_EEEEEEEvNS4_8identityENS4_13SM90_TMA_LOADES1A_vS1B_EENS_8epilogue10collective18CollectiveEpilogueINS1E_23Sm100TmaWarpSpecializedILi3ELi2ELi32ELb1ELb0EEEJSH_NS5_IJNSS_ISF_SB_EENSS_INSA_ILi32EEESB_EEEEESI_SJ_SI_SJ_NS1E_6fusion15FusionCallbacksIS1I_NS1N_17LinearCombinationISI_fSI_fLNS_15FloatRoundStyleE2EEESH_S1M_JEEENS4_5SM1004TMEM4LOAD26SM100_TMEM_LOAD_32dp32b32xES1C_NS11_INS12_ILi2ELi4ELi3EEES15_NSS_INS5_IJS16_S1K_EEENS5_IJS1K_SB_EEEEEEENS4_39AutoVectorizingCopyWithAssumedAlignmentILi128EEENS4_14SM90_TMA_STOREES21_S23_S23_EEEvvEEEEvNT_6ParamsE)
	.align		4
        /*000c*/ 	.word	index@(__assertfail)
	.align		4
        /*0010*/ 	.word	0x00000000
	.align		4
        /*0014*/ 	.word	0xfffffffe
	.align		4
        /*0018*/ 	.word	0x00000000
	.align		4
        /*001c*/ 	.word	0xfffffffd
	.align		4
        /*0020*/ 	.word	0x00000000
	.align		4
        /*0024*/ 	.word	0xfffffffc


//--------------------- .nv.constant4             --------------------------
	.section	.nv.constant4,"a",@progbits
	.align	8
	.align		8
.nv.constant4:
        /*0000*/ 	.dword	__assertfail
	.align		8
        /*0008*/ 	.dword	__unnamed_1
	.align		8
        /*0010*/ 	.dword	__unnamed_2
	.align		8
        /*0018*/ 	.dword	_ZN39_INTERNAL_77f576ba_4_k_cu_e5984a5d_74844cuda3std3__45__cpo5beginE
	.align		8
        /*0020*/ 	.dword	_ZN39_INTERNAL_77f576ba_4_k_cu_e5984a5d_74844cuda3std3__45__cpo3endE
	.align		8
        /*0028*/ 	.dword	_ZN39_INTERNAL_77f576ba_4_k_cu_e5984a5d_74844cuda3std3__45__cpo6cbeginE
	.align		8
        /*0030*/ 	.dword	_ZN39_INTERNAL_77f576ba_4_k_cu_e5984a5d_74844cuda3std3__45__cpo4cendE
	.align		8
        /*0038*/ 	.dword	_ZN39_INTERNAL_77f576ba_4_k_cu_e5984a5d_74844cuda3std3__441_GLOBAL__N__77f576ba_4_k_cu_e5984a5d_74846ignoreE
	.align		8
        /*0040*/ 	.dword	_ZN39_INTERNAL_77f576ba_4_k_cu_e5984a5d_74844cuda3std3__419piecewise_constructE
	.align		8
        /*0048*/ 	.dword	_ZN39_INTERNAL_77f576ba_4_k_cu_e5984a5d_74844cuda3std3__48in_placeE
	.align		8
        /*0050*/ 	.dword	_ZN39_INTERNAL_77f576ba_4_k_cu_e5984a5d_74844cuda3std6ranges3__45__cpo4swapE
	.align		8
        /*0058*/ 	.dword	_ZN39_INTERNAL_77f576ba_4_k_cu_e5984a5d_74844cuda3std6ranges3__45__cpo9iter_moveE
	.align		8
        /*0060*/ 	.dword	_ZN39_INTERNAL_77f576ba_4_k_cu_e5984a5d_74844cute7productE
	.align		8
        /*0068*/ 	.dword	_ZN39_INTERNAL_77f576ba_4_k_cu_e5984a5d_74844cute1_E
	.align		8
        /*0070*/ 	.dword	$str$25
	.align		8
        /*0078*/ 	.dword	$str$26
	.align		8
        /*0080*/ 	.dword	$str$27
	.align		8
        /*0088*/ 	.dword	$str$28


//--------------------- .text._ZN7cutlass13device_kernelINS_4gemm6kernel13GemmUniversalIN4cute5tupleIJiiiiEEENS1_10collective13CollectiveMmaINS1_35MainloopSm100TmaUmmaWarpSpecializedILi3ELi2ELi4ENS5_IJNS4_1CILi1EEENSA_ILi2EEESB_EEEEENS5_IJNSA_ILi128EEENSA_ILi64EEESG_EEENS_10bfloat16_tENS5_IJlSB_lEEESI_SJ_NS4_8TiledMMAINS4_8MMA_AtomIJNS4_20SM100_MMA_F16BF16_SSISI_SI_fLi128ELi64ELNS4_4UMMA5MajorE0ELSO_0ELNSN_7ScaleInE0ELSP_0EEEEEENS4_6LayoutINS5_IJSB_SB_SB_EEENS5_IJNSA_ILi0EEESU_SU_EEEEENS5_IJNS4_10UnderscoreESX_SX_EEEEENS4_23SM90_TMA_LOAD_MULTICASTENS4_14ComposedLayoutINS4_7SwizzleILi3ELi4ELi3EEENS4_18smem_ptr_flag_bitsILi16EEENSS_INS5_IJNSA_ILi8EEESG_EEENS5_IJSG_SB_EEEEEEEvNS4_8identityENS4_13SM90_TMA_LOADES1A_vS1B_EENS_8epilogue10collective18CollectiveEpilogueINS1E_23Sm100TmaWarpSpecializedILi3ELi2ELi32ELb1ELb0EEEJSH_NS5_IJNSS_ISF_SB_EENSS_INSA_ILi32EEESB_EEEEESI_SJ_SI_SJ_NS1E_6fusion15FusionCallbacksIS1I_NS1N_17LinearCombinationISI_fSI_fLNS_15FloatRoundStyleE2EEESH_S1M_JEEENS4_5SM1004TMEM4LOAD26SM100_TMEM_LOAD_32dp32b32xES1C_NS11_INS12_ILi2ELi4ELi3EEES15_NSS_INS5_IJS16_S1K_EEENS5_IJS1K_SB_EEEEEEENS4_39AutoVectorizingCopyWithAssumedAlignmentILi128EEENS4_14SM90_TMA_STOREES21_S23_S23_EEEvvEEEEvNT_6ParamsE --------------------------
	.section	.text._ZN7cutlass13device_kernelINS_4gemm6kernel13GemmUniversalIN4cute5tupleIJiiiiEEENS1_10collective13CollectiveMmaINS1_35MainloopSm100TmaUmmaWarpSpecializedILi3ELi2ELi4ENS5_IJNS4_1CILi1EEENSA_ILi2EEESB_EEEEENS5_IJNSA_ILi128EEENSA_ILi64EEESG_EEENS_10bfloat16_tENS5_IJlSB_lEEESI_SJ_NS4_8TiledMMAINS4_8MMA_AtomIJNS4_20SM100_MMA_F16BF16_SSISI_SI_fLi128ELi64ELNS4_4UMMA5MajorE0ELSO_0ELNSN_7ScaleInE0ELSP_0EEEEEENS4_6LayoutINS5_IJSB_SB_SB_EEENS5_IJNSA_ILi0EEESU_SU_EEEEENS5_IJNS4_10UnderscoreESX_SX_EEEEENS4_23SM90_TMA_LOAD_MULTICASTENS4_14ComposedLayoutINS4_7SwizzleILi3ELi4ELi3EEENS4_18smem_ptr_flag_bitsILi16EEENSS_INS5_IJNSA_ILi8EEESG_EEENS5_IJSG_SB_EEEEEEEvNS4_8identityENS4_13SM90_TMA_LOADES1A_vS1B_EENS_8epilogue10collective18CollectiveEpilogueINS1E_23Sm100TmaWarpSpecializedILi3ELi2ELi32ELb1ELb0EEEJSH_NS5_IJNSS_ISF_SB_EENSS_INSA_ILi32EEESB_EEEEESI_SJ_SI_SJ_NS1E_6fusion15FusionCallbacksIS1I_NS1N_17LinearCombinationISI_fSI_fLNS_15FloatRoundStyleE2EEESH_S1M_JEEENS4_5SM1004TMEM4LOAD26SM100_TMEM_LOAD_32dp32b32xES1C_NS11_INS12_ILi2ELi4ELi3EEES15_NSS_INS5_IJS16_S1K_EEENS5_IJS1K_SB_EEEEEEENS4_39AutoVectorizingCopyWithAssumedAlignmentILi128EEENS4_14SM90_TMA_STOREES21_S23_S23_EEEvvEEEEvNT_6ParamsE,"ax",@progbits
	.align	128
.text._ZN7cutlass13device_kernelINS_4gemm6kernel13GemmUniversalIN4cute5tupleIJiiiiEEENS1_10collective13CollectiveMmaINS1_35MainloopSm100TmaUmmaWarpSpecializedILi3ELi2ELi4ENS5_IJNS4_1CILi1EEENSA_ILi2EEESB_EEEEENS5_IJNSA_ILi128EEENSA_ILi64EEESG_EEENS_10bfloat16_tENS5_IJlSB_lEEESI_SJ_NS4_8TiledMMAINS4_8MMA_AtomIJNS4_20SM100_MMA_F16BF16_SSISI_SI_fLi128ELi64ELNS4_4UMMA5MajorE0ELSO_0ELNSN_7ScaleInE0ELSP_0EEEEEENS4_6LayoutINS5_IJSB_SB_SB_EEENS5_IJNSA_ILi0EEESU_SU_EEEEENS5_IJNS4_10UnderscoreESX_SX_EEEEENS4_23SM90_TMA_LOAD_MULTICASTENS4_14ComposedLayoutINS4_7SwizzleILi3ELi4ELi3EEENS4_18smem_ptr_flag_bitsILi16EEENSS_INS5_IJNSA_ILi8EEESG_EEENS5_IJSG_SB_EEEEEEEvNS4_8identityENS4_13SM90_TMA_LOADES1A_vS1B_EENS_8epilogue10collective18CollectiveEpilogueINS1E_23Sm100TmaWarpSpecializedILi3ELi2ELi32ELb1ELb0EEEJSH_NS5_IJNSS_ISF_SB_EENSS_INSA_ILi32EEESB_EEEEESI_SJ_SI_SJ_NS1E_6fusion15FusionCallbacksIS1I_NS1N_17LinearCombinationISI_fSI_fLNS_15FloatRoundStyleE2EEESH_S1M_JEEENS4_5SM1004TMEM4LOAD26SM100_TMEM_LOAD_32dp32b32xES1C_NS11_INS12_ILi2ELi4ELi3EEES15_NSS_INS5_IJS16_S1K_EEENS5_IJS1K_SB_EEEEEEENS4_39AutoVectorizingCopyWithAssumedAlignmentILi128EEENS4_14SM90_TMA_STOREES21_S23_S23_EEEvvEEEEvNT_6ParamsE:
        .type           _ZN7cutlass13device_kernelINS_4gemm6kernel13GemmUniversalIN4cute5tupleIJiiiiEEENS1_10collective13CollectiveMmaINS1_35MainloopSm100TmaUmmaWarpSpecializedILi3ELi2ELi4ENS5_IJNS4_1CILi1EEENSA_ILi2EEESB_EEEEENS5_IJNSA_ILi128EEENSA_ILi64EEESG_EEENS_10bfloat16_tENS5_IJlSB_lEEESI_SJ_NS4_8TiledMMAINS4_8MMA_AtomIJNS4_20SM100_MMA_F16BF16_SSISI_SI_fLi128ELi64ELNS4_4UMMA5MajorE0ELSO_0ELNSN_7ScaleInE0ELSP_0EEEEEENS4_6LayoutINS5_IJSB_SB_SB_EEENS5_IJNSA_ILi0EEESU_SU_EEEEENS5_IJNS4_10UnderscoreESX_SX_EEEEENS4_23SM90_TMA_LOAD_MULTICASTENS4_14ComposedLayoutINS4_7SwizzleILi3ELi4ELi3EEENS4_18smem_ptr_flag_bitsILi16EEENSS_INS5_IJNSA_ILi8EEESG_EEENS5_IJSG_SB_EEEEEEEvNS4_8identityENS4_13SM90_TMA_LOADES1A_vS1B_EENS_8epilogue10collective18CollectiveEpilogueINS1E_23Sm100TmaWarpSpecializedILi3ELi2ELi32ELb1ELb0EEEJSH_NS5_IJNSS_ISF_SB_EENSS_INSA_ILi32EEESB_EEEEESI_SJ_SI_SJ_NS1E_6fusion15FusionCallbacksIS1I_NS1N_17LinearCombinationISI_fSI_fLNS_15FloatRoundStyleE2EEESH_S1M_JEEENS4_5SM1004TMEM4LOAD26SM100_TMEM_LOAD_32dp32b32xES1C_NS11_INS12_ILi2ELi4ELi3EEES15_NSS_INS5_IJS16_S1K_EEENS5_IJS1K_SB_EEEEEEENS4_39AutoVectorizingCopyWithAssumedAlignmentILi128EEENS4_14SM90_TMA_STOREES21_S23_S23_EEEvvEEEEvNT_6ParamsE,@function
        .size           _ZN7cutlass13device_kernelINS_4gemm6kernel13GemmUniversalIN4cute5tupleIJiiiiEEENS1_10collective13CollectiveMmaINS1_35MainloopSm100TmaUmmaWarpSpecializedILi3ELi2ELi4ENS5_IJNS4_1CILi1EEENSA_ILi2EEESB_EEEEENS5_IJNSA_ILi128EEENSA_ILi64EEESG_EEENS_10bfloat16_tENS5_IJlSB_lEEESI_SJ_NS4_8TiledMMAINS4_8MMA_AtomIJNS4_20SM100_MMA_F16BF16_SSISI_SI_fLi128ELi64ELNS4_4UMMA5MajorE0ELSO_0ELNSN_7ScaleInE0ELSP_0EEEEEENS4_6LayoutINS5_IJSB_SB_SB_EEENS5_IJNSA_ILi0EEESU_SU_EEEEENS5_IJNS4_10UnderscoreESX_SX_EEEEENS4_23SM90_TMA_LOAD_MULTICASTENS4_14ComposedLayoutINS4_7SwizzleILi3ELi4ELi3EEENS4_18smem_ptr_flag_bitsILi16EEENSS_INS5_IJNSA_ILi8EEESG_EEENS5_IJSG_SB_EEEEEEEvNS4_8identityENS4_13SM90_TMA_LOADES1A_vS1B_EENS_8epilogue10collective18CollectiveEpilogueINS1E_23Sm100TmaWarpSpecializedILi3ELi2ELi32ELb1ELb0EEEJSH_NS5_IJNSS_ISF_SB_EENSS_INSA_ILi32EEESB_EEEEESI_SJ_SI_SJ_NS1E_6fusion15FusionCallbacksIS1I_NS1N_17LinearCombinationISI_fSI_fLNS_15FloatRoundStyleE2EEESH_S1M_JEEENS4_5SM1004TMEM4LOAD26SM100_TMEM_LOAD_32dp32b32xES1C_NS11_INS12_ILi2ELi4ELi3EEES15_NSS_INS5_IJS16_S1K_EEENS5_IJS1K_SB_EEEEEEENS4_39AutoVectorizingCopyWithAssumedAlignmentILi128EEENS4_14SM90_TMA_STOREES21_S23_S23_EEEvvEEEEvNT_6ParamsE,(.L_x_158 - _ZN7cutlass13device_kernelINS_4gemm6kernel13GemmUniversalIN4cute5tupleIJiiiiEEENS1_10collective13CollectiveMmaINS1_35MainloopSm100TmaUmmaWarpSpecializedILi3ELi2ELi4ENS5_IJNS4_1CILi1EEENSA_ILi2EEESB_EEEEENS5_IJNSA_ILi128EEENSA_ILi64EEESG_EEENS_10bfloat16_tENS5_IJlSB_lEEESI_SJ_NS4_8TiledMMAINS4_8MMA_AtomIJNS4_20SM100_MMA_F16BF16_SSISI_SI_fLi128ELi64ELNS4_4UMMA5MajorE0ELSO_0ELNSN_7ScaleInE0ELSP_0EEEEEENS4_6LayoutINS5_IJSB_SB_SB_EEENS5_IJNSA_ILi0EEESU_SU_EEEEENS5_IJNS4_10UnderscoreESX_SX_EEEEENS4_23SM90_TMA_LOAD_MULTICASTENS4_14ComposedLayoutINS4_7SwizzleILi3ELi4ELi3EEENS4_18smem_ptr_flag_bitsILi16EEENSS_INS5_IJNSA_ILi8EEESG_EEENS5_IJSG_SB_EEEEEEEvNS4_8identityENS4_13SM90_TMA_LOADES1A_vS1B_EENS_8epilogue10collective18CollectiveEpilogueINS1E_23Sm100TmaWarpSpecializedILi3ELi2ELi32ELb1ELb0EEEJSH_NS5_IJNSS_ISF_SB_EENSS_INSA_ILi32EEESB_EEEEESI_SJ_SI_SJ_NS1E_6fusion15FusionCallbacksIS1I_NS1N_17LinearCombinationISI_fSI_fLNS_15FloatRoundStyleE2EEESH_S1M_JEEENS4_5SM1004TMEM4LOAD26SM100_TMEM_LOAD_32dp32b32xES1C_NS11_INS12_ILi2ELi4ELi3EEES15_NSS_INS5_IJS16_S1K_EEENS5_IJS1K_SB_EEEEEEENS4_39AutoVectorizingCopyWithAssumedAlignmentILi128EEENS4_14SM90_TMA_STOREES21_S23_S23_EEEvvEEEEvNT_6ParamsE)
        .other          _ZN7cutlass13device_kernelINS_4gemm6kernel13GemmUniversalIN4cute5tupleIJiiiiEEENS1_10collective13CollectiveMmaINS1_35MainloopSm100TmaUmmaWarpSpecializedILi3ELi2ELi4ENS5_IJNS4_1CILi1EEENSA_ILi2EEESB_EEEEENS5_IJNSA_ILi128EEENSA_ILi64EEESG_EEENS_10bfloat16_tENS5_IJlSB_lEEESI_SJ_NS4_8TiledMMAINS4_8MMA_AtomIJNS4_20SM100_MMA_F16BF16_SSISI_SI_fLi128ELi64ELNS4_4UMMA5MajorE0ELSO_0ELNSN_7ScaleInE0ELSP_0EEEEEENS4_6LayoutINS5_IJSB_SB_SB_EEENS5_IJNSA_ILi0EEESU_SU_EEEEENS5_IJNS4_10UnderscoreESX_SX_EEEEENS4_23SM90_TMA_LOAD_MULTICASTENS4_14ComposedLayoutINS4_7SwizzleILi3ELi4ELi3EEENS4_18smem_ptr_flag_bitsILi16EEENSS_INS5_IJNSA_ILi8EEESG_EEENS5_IJSG_SB_EEEEEEEvNS4_8identityENS4_13SM90_TMA_LOADES1A_vS1B_EENS_8epilogue10collective18CollectiveEpilogueINS1E_23Sm100TmaWarpSpecializedILi3ELi2ELi32ELb1ELb0EEEJSH_NS5_IJNSS_ISF_SB_EENSS_INSA_ILi32EEESB_EEEEESI_SJ_SI_SJ_NS1E_6fusion15FusionCallbacksIS1I_NS1N_17LinearCombinationISI_fSI_fLNS_15FloatRoundStyleE2EEESH_S1M_JEEENS4_5SM1004TMEM4LOAD26SM100_TMEM_LOAD_32dp32b32xES1C_NS11_INS12_ILi2ELi4ELi3EEES15_NSS_INS5_IJS16_S1K_EEENS5_IJS1K_SB_EEEEEEENS4_39AutoVectorizingCopyWithAssumedAlignmentILi128EEENS4_14SM90_TMA_STOREES21_S23_S23_EEEvvEEEEvNT_6ParamsE,@"STO_CUDA_ENTRY STV_DEFAULT"
_ZN7cutlass13device_kernelINS_4gemm6kernel13GemmUniversalIN4cute5tupleIJiiiiEEENS1_10collective13CollectiveMmaINS1_35MainloopSm100TmaUmmaWarpSpecializedILi3ELi2ELi4ENS5_IJNS4_1CILi1EEENSA_ILi2EEESB_EEEEENS5_IJNSA_ILi128EEENSA_ILi64EEESG_EEENS_10bfloat16_tENS5_IJlSB_lEEESI_SJ_NS4_8TiledMMAINS4_8MMA_AtomIJNS4_20SM100_MMA_F16BF16_SSISI_SI_fLi128ELi64ELNS4_4UMMA5MajorE0ELSO_0ELNSN_7ScaleInE0ELSP_0EEEEEENS4_6LayoutINS5_IJSB_SB_SB_EEENS5_IJNSA_ILi0EEESU_SU_EEEEENS5_IJNS4_10UnderscoreESX_SX_EEEEENS4_23SM90_TMA_LOAD_MULTICASTENS4_14ComposedLayoutINS4_7SwizzleILi3ELi4ELi3EEENS4_18smem_ptr_flag_bitsILi16EEENSS_INS5_IJNSA_ILi8EEESG_EEENS5_IJSG_SB_EEEEEEEvNS4_8identityENS4_13SM90_TMA_LOADES1A_vS1B_EENS_8epilogue10collective18CollectiveEpilogueINS1E_23Sm100TmaWarpSpecializedILi3ELi2ELi32ELb1ELb0EEEJSH_NS5_IJNSS_ISF_SB_EENSS_INSA_ILi32EEESB_EEEEESI_SJ_SI_SJ_NS1E_6fusion15FusionCallbacksIS1I_NS1N_17LinearCombinationISI_fSI_fLNS_15FloatRoundStyleE2EEESH_S1M_JEEENS4_5SM1004TMEM4LOAD26SM100_TMEM_LOAD_32dp32b32xES1C_NS11_INS12_ILi2ELi4ELi3EEES15_NSS_INS5_IJS16_S1K_EEENS5_IJS1K_SB_EEEEEEENS4_39AutoVectorizingCopyWithAssumedAlignmentILi128EEENS4_14SM90_TMA_STOREES21_S23_S23_EEEvvEEEEvNT_6ParamsE:
[----:B------:R-:W1:Y:S01]  /*0000*/  LDC R1, c[0x0][0x37c] ;  /* 0x0000df00ff017b82 */ /* 0x000e620000000800 */
[----:B------:R-:W2:Y:S01]  /*0010*/  S2R R91, SR_TID.X ;  /* 0x00000000005b7919 */ /* 0x000ea20000002100 */
[----:B------:R-:W3:Y:S01]  /*0020*/  LDCU.64 UR8, c[0x0][0x890] ;  /* 0x00011200ff0877ac */ /* 0x000ee20008000a00 */
[----:B------:R-:W-:Y:S02]  /*0030*/  PRMT R84, RZ, 0x7610, R84 ;  /* 0x00007610ff547816 */ /* 0x000fe40000000054 */
[----:B------:R-:W-:Y:S01]  /*0040*/  ELECT P3, URZ, PT ;  /* 0x0000000000ff782f */ /* 0x000fe20003860000 */
[----:B---3--:R-:W-:-:S04]  /*0050*/  UISETP.NE.U32.AND UP0, UPT, UR8, URZ, UPT ;  /* 0x000000ff0800728c */ /* 0x008fc8000bf05070 */
[----:B------:R-:W-:Y:S01]  /*0060*/  UISETP.NE.AND.EX UP0, UPT, UR9, URZ, UPT, UP0 ;  /* 0x000000ff0900728c */ /* 0x000fe2000bf05300 */
[----:B--2---:R-:W-:-:S05]  /*0070*/  SHF.R.U32.HI R85, RZ, 0x5, R91 ;  /* 0x00000005ff557819 */ /* 0x004fca000001165b */
[----:B------:R-:W2:Y:S02]  /*0080*/  SHFL.IDX PT, R0, R85, RZ, 0x1f ;  /* 0x00001fff55007589 */ /* 0x000ea400000e0000 */
[----:B--2---:R-:W-:Y:S01]  /*0090*/  R2UR UR22, R0 ;  /* 0x00000000001672ca */ /* 0x004fe200000e0000 */
[----:B-1----:R-:W-:-:S14]  /*00a0*/  BRA.U UP0, `(.L_x_0) ;  /* 0x0000000100307547 */ /* 0x002fdc000b800000 */
[----:B------:R-:W1:Y:S02]  /*00b0*/  LDCU.64 UR4, c[0x0][0x888] ;  /* 0x00011100ff0477ac */ /* 0x000e640008000a00 */
[----:B-1----:R-:W-:-:S04]  /*00c0*/  UISETP.NE.U32.AND UP0, UPT, UR4, URZ, UPT ;  /* 0x000000ff0400728c */ /* 0x002fc8000bf05070 */
[----:B------:R-:W-:-:S09]  /*00d0*/  UISETP.NE.AND.EX UP0, UPT, UR5, URZ, UPT, UP0 ;  /* 0x000000ff0500728c */ /* 0x000fd2000bf05300 */
[----:B------:R-:W-:Y:S05]  /*00e0*/  BRA.U !UP0, `(.L_x_1) ;  /* 0x0000000108147547 */ /* 0x000fea000b800000 */
[----:B------:R-:W1:Y:S01]  /*00f0*/  LDC.64 R2, c[0x0][0x888] ;  /* 0x00022200ff027b82 */ /* 0x000e620000000a00 */
[----:B------:R-:W1:Y:S02]  /*0100*/  LDCU.64 UR4, c[0x0][0x358] ;  /* 0x00006b00ff0477ac */ /* 0x000e640008000a00 */
[----:B-1----:R1:W5:Y:S01]  /*0110*/  LDG.E R41, desc[UR4][R2.64] ;  /* 0x0000000402297981 */ /* 0x002362000c1e1900 */
[----:B------:R-:W-:Y:S01]  /*0120*/  HFMA2 R84, -RZ, RZ, 0, 5.9604644775390625e-08 ;  /* 0x00000001ff547431 */ /* 0x000fe200000001ff */
[----:B------:R-:W-:Y:S05]  /*0130*/  BRA `(.L_x_0) ;  /* 0x00000000000c7947 */ /* 0x000fea0003800000 */
.L_x_1:
[----:B------:R-:W1:Y:S01]  /*0140*/  LDCU UR4, c[0x0][0x880] ;  /* 0x00011000ff0477ac */ /* 0x000e620008000800 */
[----:B------:R-:W-:Y:S01]  /*0150*/  HFMA2 R84, -RZ, RZ, 0, 5.9604644775390625e-08 ;  /* 0x00000001ff547431 */ /* 0x000fe200000001ff */
[----:B-1----:R-:W-:-:S07]  /*0160*/  MOV R41, UR4 ;  /* 0x0000000400297c02 */ /* 0x002fce0008000f00 */
.L_x_0:
[----:B------:R-:W2:Y:S02]  /*0170*/  LDCU.64 UR4, c[0x0][0x8b0] ;  /* 0x00011600ff0477ac */ /* 0x000ea40008000a00 */
[----:B--2---:R-:W-:-:S04]  /*0180*/  UISETP.NE.U32.AND UP0, UPT, UR4, URZ, UPT ;  /* 0x000000ff0400728c */ /* 0x004fc8000bf05070 */
[----:B------:R-:W-:-:S09]  /*0190*/  UISETP.NE.AND.EX UP0, UPT, UR5, URZ, UPT, UP0 ;  /* 0x000000ff0500728c */ /* 0x000fd2000bf05300 */
[----:B------:R-:W-:Y:S05]  /*01a0*/  BRA.U UP0, `(.L_x_2) ;  /* 0x0000000100287547 */ /* 0x000fea000b800000 */
[----:B------:R-:W2:Y:S02]  /*01b0*/  LDCU.64 UR4, c[0x0][0x8a8] ;  /* 0x00011500ff0477ac */ /* 0x000ea40008000a00 */
[----:B--2---:R-:W-:-:S04]  /*01c0*/  UISETP.NE.U32.AND UP0, UPT, UR4, URZ, UPT ;  /* 0x000000ff0400728c */ /* 0x004fc8000bf05070 */
[----:B------:R-:W-:-:S09]  /*01d0*/  UISETP.NE.AND.EX UP0, UPT, UR5, URZ, UPT, UP0 ;  /* 0x000000ff0500728c */ /* 0x000fd2000bf05300 */
[----:B------:R-:W-:Y:S05]  /*01e0*/  BRA.U !UP0, `(.L_x_3) ;  /* 0x0000000108107547 */ /* 0x000fea000b800000 */
[----:B------:R-:W2:Y:S01]  /*01f0*/  LDC.64 R38, c[0x0][0x8a8] ;  /* 0x00022a00ff267b82 */ /* 0x000ea20000000a00 */
[----:B------:R-:W2:Y:S02]  /*0200*/  LDCU.64 UR4, c[0x0][0x358] ;  /* 0x00006b00ff0477ac */ /* 0x000ea40008000a00 */
[----:B--2---:R2:W5:Y:S01]  /*0210*/  LDG.E R38, desc[UR4][R38.64] ;  /* 0x0000000426267981 */ /* 0x004562000c1e1900 */
[----:B------:R-:W-:Y:S05]  /*0220*/  BRA `(.L_x_2) ;  /* 0x0000000000087947 */ /* 0x000fea0003800000 */
.L_x_3:
[----:B------:R-:W2:Y:S02]  /*0230*/  LDCU UR4, c[0x0][0x8a0] ;  /* 0x00011400ff0477ac */ /* 0x000ea40008000800 */
[----:B--2---:R-:W-:Y:S02]  /*0240*/  MOV R38, UR4 ;  /* 0x0000000400267c02 */ /* 0x004fe40008000f00 */
.L_x_2:
[----:B------:R-:W-:Y:S01]  /*0250*/  IMAD.U32 R0, RZ, RZ, UR22 ;  /* 0x00000016ff007e24 */ /* 0x000fe2000f8e00ff */
[----:B------:R-:W-:Y:S04]  /*0260*/  BSSY.RECONVERGENT B0, `(.L_x_4) ;  /* 0x000000c000007945 */ /* 0x000fe80003800200 */
[C---:B------:R-:W-:Y:S02]  /*0270*/  ISETP.NE.OR P1, PT, R0.reuse, 0x1, !P3 ;  /* 0x000000010000780c */ /* 0x040fe40005f25670 */
[----:B------:R-:W-:-:S11]  /*0280*/  ISETP.NE.OR P0, PT, R0, 0x3, !P3 ;  /* 0x000000030000780c */ /* 0x000fd60005f05670 */
[----:B------:R-:W-:Y:S05]  /*0290*/  @P1 BRA `(.L_x_5) ;  /* 0x0000000000201947 */ /* 0x000fea0003800000 */
[----:B------:R-:W3:Y:S02]  /*02a0*/  LDCU.64 UR4, c[0x0][0x348] ;  /* 0x00006900ff0477ac */ /* 0x000ee40008000a00 */
[----:B---3--:R-:W-:Y:S02]  /*02b0*/  UIADD3 UR6, UP1, UPT, UR4, 0x80, URZ ;  /* 0x0000008004067890 */ /* 0x008fe4000ff3e0ff */
[----:B------:R-:W-:Y:S02]  /*02c0*/  UIADD3 UR4, UP0, UPT, UR4, 0x180, URZ ;  /* 0x0000018004047890 */ /* 0x000fe4000ff1e0ff */
[----:B------:R-:W-:Y:S02]  /*02d0*/  UIADD3.X UR7, UPT, UPT, URZ, UR5, URZ, UP1, !UPT ;  /* 0x00000005ff077290 */ /* 0x000fe40008ffe4ff */
[----:B------:R-:W-:-:S07]  /*02e0*/  UIADD3.X UR5, UPT, UPT, URZ, UR5, URZ, UP0, !UPT ;  /* 0x00000005ff057290 */ /* 0x000fce00087fe4ff */
[----:B------:R3:W-:Y:S02]  /*02f0*/  UTMACCTL.PF [UR6] ;  /* 0x00000000060079b9 */ /* 0x0007e40008040000 */
[----:B------:R3:W-:Y:S02]  /*0300*/  UTMACCTL.PF [UR4] ;  /* 0x00000000040079b9 */ /* 0x0007e40008040000 */
[----:B---3--:R-:W-:Y:S01]  /*0310*/  NOP ;  /* 0x0000000000007918 */ /* 0x008fe20000000000 */
.L_x_5:
[----:B------:R-:W-:Y:S05]  /*0320*/  BSYNC.RECONVERGENT B0 ;  /* 0x0000000000007941 */ /* 0x000fea0003800200 */
.L_x_4:
[----:B------:R-:W-:Y:S04]  /*0330*/  BSSY.RECONVERGENT B0, `(.L_x_6) ;  /* 0x000000a000007945 */ /* 0x000fe80003800200 */
        /* <DEDUP_REMOVED lines=9> */
.L_x_7:
[----:B------:R-:W-:Y:S05]  /*03d0*/  BSYNC.RECONVERGENT B0 ;  /* 0x0000000000007941 */ /* 0x000fea0003800200 */
.L_x_6:
[----:B------:R-:W3:Y:S01]  /*03e0*/  LDCU.64 UR4, c[0x0][0x888] ;  /* 0x00011100ff0477ac */ /* 0x000ee20008000a00 */
[----:B------:R-:W-:Y:S02]  /*03f0*/  UISETP.EQ.U32.AND UP1, UPT, UR8, URZ, UPT ;  /* 0x000000ff0800728c */ /* 0x000fe4000bf22070 */
[----:B------:R-:W-:Y:S02]  /*0400*/  UPLOP3.LUT UP3, UPT, UPT, UPT, UPT, 0x80, 0x8 ;  /* 0x000000000008789c */ /* 0x000fe40003f6f070 */
[----:B---3--:R-:W-:-:S04]  /*0410*/  UISETP.NE.U32.AND UP0, UPT, UR4, URZ, UPT ;  /* 0x000000ff0400728c */ /* 0x008fc8000bf05070 */
[----:B------:R-:W-:-:S04]  /*0420*/  UISETP.NE.AND.EX UP0, UPT, UR5, URZ, UPT, UP0 ;  /* 0x000000ff0500728c */ /* 0x000fc8000bf05300 */
[----:B------:R-:W-:-:S04]  /*0430*/  UISETP.EQ.OR.EX UP2, UPT, UR9, URZ, !UP0, UP1 ;  /* 0x000000ff0900728c */ /* 0x000fc8000c742710 */
[----:B------:R-:W-:-:S06]  /*0440*/  UP2UR UR4, UPR, URZ, 0x4 ;  /* 0x00000004ff047883 */ /* 0x000fcc0008000000 */
[----:B------:R-:W-:Y:S01]  /*0450*/  MOV R88, UR4 ;  /* 0x0000000400587c02 */ /* 0x000fe20008000f00 */
[----:B------:R-:W-:Y:S06]  /*0460*/  BRA.U !UP2, `(.L_x_8) ;  /* 0x000000010a207547 */ /* 0x000fec000b800000 */
[----:B------:R-:W-:Y:S01]  /*0470*/  UISETP.NE.U32.AND UP1, UPT, UR8, URZ, UPT ;  /* 0x000000ff0800728c */ /* 0x000fe2000bf25070 */
[----:B-----5:R-:W-:Y:S01]  /*0480*/  FSETP.NEU.AND P0, PT, R41, RZ, PT ;  /* 0x000000ff2900720b */ /* 0x020fe20003f0d000 */
[----:B------:R-:W-:Y:S02]  /*0490*/  USEL UR4, URZ, 0xffffffff, UP0 ;  /* 0xffffffffff047887 */ /* 0x000fe40008000000 */
[----:B------:R-:W-:-:S10]  /*04a0*/  UISETP.NE.AND.EX UP1, UPT, UR9, URZ, UPT, UP1 ;  /* 0x000000ff0900728c */ /* 0x000fd4000bf25310 */
[----:B------:R-:W-:Y:S01]  /*04b0*/  VOTEU.ANY UP0, P0 ;  /* 0x0000000000ff7886 */ /* 0x000fe20000000100 */
[----:B------:R-:W-:-:S04]  /*04c0*/  @!UP1 USEL UR4, URZ, 0xffffffff, UP0 ;  /* 0xffffffffff049887 */ /* 0x000fc80008000000 */
[----:B------:R-:W-:-:S04]  /*04d0*/  ULOP3.LUT UR4, UR4, 0x1, URZ, 0xc0, !UPT ;  /* 0x0000000104047892 */ /* 0x000fc8000f8ec0ff */
[----:B------:R-:W-:-:S11]  /*04e0*/  UISETP.NE.U32.AND UP3, UPT, UR4, 0x1, UPT ;  /* 0x000000010400788c */ /* 0x000fd6000bf65070 */
.L_x_8:
[----:B-1----:R-:W1:Y:S01]  /*04f0*/  SHFL.IDX PT, R2, R85, RZ, 0x1f ;  /* 0x00001fff55027589 */ /* 0x002e6200000e0000 */
[----:B------:R-:W-:-:S04]  /*0500*/  UISETP.NE.AND UP0, UPT, UR22, 0x2, UPT ;  /* 0x000000021600788c */ /* 0x000fc8000bf05270 */
[----:B------:R-:W-:Y:S01]  /*0510*/  USEL UR37, URZ, 0x1, UP0 ;  /* 0x00000001ff257887 */ /* 0x000fe20008000000 */
[----:B-1----:R-:W-:-:S13]  /*0520*/  ISETP.NE.AND P0, PT, R2, RZ, PT ;  /* 0x000000ff0200720c */ /* 0x002fda0003f05270 */
[----:B------:R-:W-:Y:S05]  /*0530*/  @P0 BRA `(.L_x_9) ;  /* 0x0000000000500947 */ /* 0x000fea0003800000 */
[----:B------:R-:W1:Y:S01]  /*0540*/  S2UR UR4, SR_CgaCtaId ;  /* 0x00000000000479c3 */ /* 0x000e620000008800 */
[----:B------:R-:W-:Y:S01]  /*0550*/  UMOV UR5, 0x400 ;  /* 0x0000040000057882 */ /* 0x000fe20000000000 */
[----:B------:R-:W-:Y:S01]  /*0560*/  UMOV UR8, 0x1 ;  /* 0x0000000100087882 */ /* 0x000fe20000000000 */
[----:B------:R-:W-:Y:S01]  /*0570*/  UMOV UR6, 0x2 ;  /* 0x0000000200067882 */ /* 0x000fe20000000000 */
[----:B------:R-:W-:-:S04]  /*0580*/  UIADD3 UR8, UPT, UPT, -UR8, 0x100000, URZ ;  /* 0x0010000008087890 */ /* 0x000fc8000fffe1ff */
[----:B------:R-:W-:Y:S02]  /*0590*/  USHF.L.U32 UR9, UR8, 0xb, URZ ;  /* 0x0000000b08097899 */ /* 0x000fe400080006ff */
[----:B------:R-:W-:Y:S02]  /*05a0*/  USHF.L.U32 UR8, UR8, 0x1, URZ ;  /* 0x0000000108087899 */ /* 0x000fe400080006ff */
[----:B------:R-:W-:-:S04]  /*05b0*/  UIADD3 UR6, UPT, UPT, -UR6, 0x100000, URZ ;  /* 0x0010000006067890 */ /* 0x000fc8000fffe1ff */
[----:B------:R-:W-:Y:S02]  /*05c0*/  USHF.L.U32 UR7, UR6, 0xb, URZ ;  /* 0x0000000b06077899 */ /* 0x000fe400080006ff */
[----:B------:R-:W-:Y:S01]  /*05d0*/  USHF.L.U32 UR6, UR6, 0x1, URZ ;  /* 0x0000000106067899 */ /* 0x000fe200080006ff */
[----:B------:R-:W-:Y:S01]  /*05e0*/  ELECT P0, URZ, PT ;  /* 0x0000000000ff782f */ /* 0x000fe20003800000 */
[----:B-1----:R-:W-:Y:S01]  /*05f0*/  ULEA UR4, UR4, UR5, 0x18 ;  /* 0x0000000504047291 */ /* 0x002fe2000f8ec0ff */
[----:B------:R-:W1:Y:S11]  /*0600*/  FENCE.VIEW.ASYNC.S ;  /* 0x00000000000073c6 */ /* 0x000e760000000000 */
[----:B-1----:R1:W3:Y:S01]  /*0610*/  SYNCS.EXCH.64 URZ, [UR4], UR8 ;  /* 0x0000000804ff75b2 */ /* 0x0022e20008000100 */
[----:B------:R1:W4:Y:S01]  /*0620*/  SYNCS.EXCH.64 URZ, [UR4+0x18], UR6 ;  /* 0x0000180604ff75b2 */ /* 0x0003220008000100 */
[----:B------:R1:W1:Y:S01]  /*0630*/  SYNCS.EXCH.64 URZ, [UR4+0x8], UR8 ;  /* 0x0000080804ff75b2 */ /* 0x0002620008000100 */
[----:B------:R1:W1:Y:S01]  /*0640*/  SYNCS.EXCH.64 URZ, [UR4+0x20], UR6 ;  /* 0x0000200604ff75b2 */ /* 0x0002620008000100 */
[----:B------:R1:W1:Y:S01]  /*0650*/  SYNCS.EXCH.64 URZ, [UR4+0x10], UR8 ;  /* 0x0000100804ff75b2 */ /* 0x0002620008000100 */
[----:B------:R1:W1:Y:S01]  /*0660*/  SYNCS.EXCH.64 URZ, [UR4+0x28], UR6 ;  /* 0x0000280604ff75b2 */ /* 0x0002620008000100 */
[----:B------:R-:W-:Y:S01]  /*0670*/  NOP ;  /* 0x0000000000007918 */ /* 0x000fe20000000000 */
.L_x_9:
[----:B------:R-:W2:Y:S01]  /*0680*/  SHFL.IDX PT, R2, R85, RZ, 0x1f ;  /* 0x00001fff55027589 */ /* 0x000ea200000e0000 */
[----:B------:R-:W-:Y:S01]  /*0690*/  NOP ;  /* 0x0000000000007918 */ /* 0x000fe20000000000 */
[----:B--2---:R-:W-:-:S13]  /*06a0*/  ISETP.NE.AND P0, PT, R2, 0x1, PT ;  /* 0x000000010200780c */ /* 0x004fda0003f05270 */
[----:B------:R-:W-:Y:S05]  /*06b0*/  @P0 BRA `(.L_x_10) ;  /* 0x0000000000500947 */ /* 0x000fea0003800000 */
[----:B-1----:R-:W1:Y:S01]  /*06c0*/  S2UR UR4, SR_CgaCtaId ;  /* 0x00000000000479c3 */ /* 0x002e620000008800 */
        /* <DEDUP_REMOVED lines=12> */
[----:B-1----:R2:W1:Y:S01]  /*0790*/  SYNCS.EXCH.64 URZ, [UR4+0x30], UR8 ;  /* 0x0000300804ff75b2 */ /* 0x0024620008000100 */
[----:B------:R2:W1:Y:S01]  /*07a0*/  SYNCS.EXCH.64 URZ, [UR4+0x48], UR6 ;  /* 0x0000480604ff75b2 */ /* 0x0004620008000100 */
[----:B------:R2:W1:Y:S01]  /*07b0*/  SYNCS.EXCH.64 URZ, [UR4+0x38], UR8 ;  /* 0x0000380804ff75b2 */ /* 0x0004620008000100 */
[----:B------:R2:W1:Y:S01]  /*07c0*/  SYNCS.EXCH.64 URZ, [UR4+0x50], UR6 ;  /* 0x0000500604ff75b2 */ /* 0x0004620008000100 */
[----:B------:R2:W1:Y:S01]  /*07d0*/  SYNCS.EXCH.64 URZ, [UR4+0x40], UR8 ;  /* 0x0000400804ff75b2 */ /* 0x0004620008000100 */
[----:B------:R2:W1:Y:S02]  /*07e0*/  SYNCS.EXCH.64 URZ, [UR4+0x58], UR6 ;  /* 0x0000580604ff75b2 */ /* 0x0004640008000100 */
[----:B--2---:R-:W-:Y:S01]  /*07f0*/  NOP ;  /* 0x0000000000007918 */ /* 0x004fe20000000000 */
.L_x_10:
[----:B------:R-:W2:Y:S01]  /*0800*/  SHFL.IDX PT, R2, R85, RZ, 0x1f ;  /* 0x00001fff55027589 */ /* 0x000ea200000e0000 */
[----:B------:R-:W-:Y:S01]  /*0810*/  NOP ;  /* 0x0000000000007918 */ /* 0x000fe20000000000 */
[----:B--2---:R-:W-:-:S13]  /*0820*/  ISETP.NE.AND P0, PT, R2, 0x3, PT ;  /* 0x000000030200780c */ /* 0x004fda0003f05270 */
[----:B------:R-:W-:Y:S05]  /*0830*/  @P0 BRA `(.L_x_11) ;  /* 0x0000000000300947 */ /* 0x000fea0003800000 */
[----:B-1----:R-:W1:Y:S01]  /*0840*/  S2UR UR6, SR_CgaCtaId ;  /* 0x00000000000679c3 */ /* 0x002e620000008800 */
[----:B------:R-:W-:Y:S01]  /*0850*/  UMOV UR4, 0x400 ;  /* 0x0000040000047882 */ /* 0x000fe20000000000 */
[----:B------:R-:W-:Y:S01]  /*0860*/  UMOV UR5, 0x20 ;  /* 0x0000002000057882 */ /* 0x000fe20000000000 */
[----:B------:R-:W-:Y:S01]  /*0870*/  ELECT P0, URZ, PT ;  /* 0x0000000000ff782f */ /* 0x000fe20003800000 */
[----:B-1----:R-:W-:Y:S02]  /*0880*/  ULEA UR6, UR6, UR4, 0x18 ;  /* 0x0000000406067291 */ /* 0x002fe4000f8ec0ff */
[----:B------:R-:W-:-:S04]  /*0890*/  UIADD3 UR4, UPT, UPT, -UR5, 0x100000, URZ ;  /* 0x0010000005047890 */ /* 0x000fc8000fffe1ff */
[----:B------:R-:W-:Y:S02]  /*08a0*/  USHF.L.U32 UR5, UR4, 0xb, URZ ;  /* 0x0000000b04057899 */ /* 0x000fe400080006ff */
[----:B------:R-:W-:Y:S01]  /*08b0*/  USHF.L.U32 UR4, UR4, 0x1, URZ ;  /* 0x0000000104047899 */ /* 0x000fe200080006ff */
[----:B------:R-:W1:Y:S11]  /*08c0*/  FENCE.VIEW.ASYNC.S ;  /* 0x00000000000073c6 */ /* 0x000e760000000000 */
[----:B-1----:R2:W1:Y:S01]  /*08d0*/  SYNCS.EXCH.64 URZ, [UR6+0x60], UR4 ;  /* 0x0000600406ff75b2 */ /* 0x0024620008000100 */
[----:B------:R2:W1:Y:S02]  /*08e0*/  SYNCS.EXCH.64 URZ, [UR6+0x68], UR4 ;  /* 0x0000680406ff75b2 */ /* 0x0004640008000100 */
[----:B--2---:R-:W-:Y:S01]  /*08f0*/  NOP ;  /* 0x0000000000007918 */ /* 0x004fe20000000000 */
.L_x_11:
[----:B------:R-:W2:Y:S01]  /*0900*/  SHFL.IDX PT, R2, R85, RZ, 0x1f ;  /* 0x00001fff55027589 */ /* 0x000ea200000e0000 */
[----:B------:R-:W-:Y:S01]  /*0910*/  NOP ;  /* 0x0000000000007918 */ /* 0x000fe20000000000 */
[----:B--2---:R-:W-:-:S13]  /*0920*/  ISETP.NE.AND P0, PT, R2, 0x4, PT ;  /* 0x000000040200780c */ /* 0x004fda0003f05270 */
[----:B------:R-:W-:Y:S05]  /*0930*/  @P0 BRA `(.L_x_12) ;  /* 0x00000000004c0947 */ /* 0x000fea0003800000 */
[----:B-1----:R-:W1:Y:S01]  /*0940*/  S2UR UR6, SR_CgaCtaId ;  /* 0x00000000000679c3 */ /* 0x002e620000008800 */
[----:B------:R-:W-:Y:S01]  /*0950*/  UMOV UR4, 0x1e0 ;  /* 0x000001e000047882 */ /* 0x000fe20000000000 */
[----:B------:R-:W-:Y:S01]  /*0960*/  UMOV UR5, 0x400 ;  /* 0x0000040000057882 */ /* 0x000fe20000000000 */
[----:B------:R-:W-:Y:S01]  /*0970*/  USEL UR4, UR4, 0x1a0, UP3 ;  /* 0x000001a004047887 */ /* 0x000fe20009800000 */
[----:B------:R-:W-:Y:S01]  /*0980*/  UMOV UR8, 0x1 ;  /* 0x0000000100087882 */ /* 0x000fe20000000000 */
[----:B------:R-:W-:Y:S01]  /*0990*/  ELECT P0, URZ, PT ;  /* 0x0000000000ff782f */ /* 0x000fe20003800000 */
[----:B------:R-:W-:-:S04]  /*09a0*/  UIADD3 UR8, UPT, UPT, -UR8, 0x100000, URZ ;  /* 0x0010000008087890 */ /* 0x000fc8000fffe1ff */
[----:B------:R-:W-:Y:S02]  /*09b0*/  USHF.L.U32 UR9, UR8, 0xb, URZ ;  /* 0x0000000b08097899 */ /* 0x000fe400080006ff */
[----:B------:R-:W-:Y:S02]  /*09c0*/  USHF.L.U32 UR8, UR8, 0x1, URZ ;  /* 0x0000000108087899 */ /* 0x000fe400080006ff */
[----:B-1----:R-:W-:Y:S02]  /*09d0*/  ULEA UR6, UR6, UR5, 0x18 ;  /* 0x0000000506067291 */ /* 0x002fe4000f8ec0ff */
[----:B------:R-:W-:-:S04]  /*09e0*/  UIADD3 UR4, UPT, UPT, -UR4, 0x100000, URZ ;  /* 0x0010000004047890 */ /* 0x000fc8000fffe1ff */
[----:B------:R-:W-:Y:S02]  /*09f0*/  USHF.L.U32 UR5, UR4, 0xb, URZ ;  /* 0x0000000b04057899 */ /* 0x000fe400080006ff */
[----:B------:R-:W-:Y:S01]  /*0a00*/  USHF.L.U32 UR4, UR4, 0x1, URZ ;  /* 0x0000000104047899 */ /* 0x000fe200080006ff */
[----:B------:R-:W1:Y:S03]  /*0a10*/  FENCE.VIEW.ASYNC.S ;  /* 0x00000000000073c6 */ /* 0x000e660000000000 */
[----:B-1----:R2:W1:Y:S08]  /*0a20*/  SYNCS.EXCH.64 URZ, [UR6+0x70], UR8 ;  /* 0x0000700806ff75b2 */ /* 0x0024700008000100 */
[----:B------:R2:W1:Y:S01]  /*0a30*/  SYNCS.EXCH.64 URZ, [UR6+0x80], UR4 ;  /* 0x0000800406ff75b2 */ /* 0x0004620008000100 */
[----:B------:R2:W1:Y:S01]  /*0a40*/  SYNCS.EXCH.64 URZ, [UR6+0x78], UR8 ;  /* 0x0000780806ff75b2 */ /* 0x0004620008000100 */
[----:B------:R2:W1:Y:S02]  /*0a50*/  SYNCS.EXCH.64 URZ, [UR6+0x88], UR4 ;  /* 0x0000880406ff75b2 */ /* 0x0004640008000100 */
[----:B--2---:R-:W-:Y:S01]  /*0a60*/  NOP ;  /* 0x0000000000007918 */ /* 0x004fe20000000000 */
.L_x_12:
        /* <DEDUP_REMOVED lines=22> */
[----:B------:R2:W1:Y:S01]  /*0bd0*/  SYNCS.EXCH.64 URZ, [UR4+0xc0], UR6 ;  /* 0x0000c00604ff75b2 */ /* 0x0004620008000100 */
[----:B------:R2:W1:Y:S01]  /*0be0*/  SYNCS.EXCH.64 URZ, [UR4+0xa8], UR8 ;  /* 0x0000a80804ff75b2 */ /* 0x0004620008000100 */
[----:B------:R2:W1:Y:S02]  /*0bf0*/  SYNCS.EXCH.64 URZ, [UR4+0xc8], UR6 ;  /* 0x0000c80604ff75b2 */ /* 0x0004640008000100 */
[----:B--2---:R-:W-:Y:S01]  /*0c00*/  NOP ;  /* 0x0000000000007918 */ /* 0x004fe20000000000 */
.L_x_13:
[----:B------:R-:W2:Y:S01]  /*0c10*/  SHFL.IDX PT, R2, R85, RZ, 0x1f ;  /* 0x00001fff55027589 */ /* 0x000ea200000e0000 */
[----:B------:R-:W-:Y:S01]  /*0c20*/  NOP ;  /* 0x0000000000007918 */ /* 0x000fe20000000000 */
[----:B--2---:R-:W-:-:S13]  /*0c30*/  ISETP.NE.AND P0, PT, R2, 0x3, PT ;  /* 0x000000030200780c */ /* 0x004fda0003f05270 */
[----:B------:R-:W-:Y:S05]  /*0c40*/  @P0 BRA `(.L_x_14) ;  /* 0x0000000000380947 */ /* 0x000fea0003800000 */
[----:B------:R-:W2:Y:S01]  /*0c50*/  S2UR UR5, SR_CgaCtaId ;  /* 0x00000000000579c3 */ /* 0x000ea20000008800 */
[----:B-1----:R-:W-:Y:S01]  /*0c60*/  UMOV UR4, 0x400 ;  /* 0x0000040000047882 */ /* 0x002fe20000000000 */
[----:B------:R-:W-:Y:S01]  /*0c70*/  UMOV UR6, 0x20 ;  /* 0x0000002000067882 */ /* 0x000fe20000000000 */
[----:B------:R-:W-:Y:S01]  /*0c80*/  ELECT P0, URZ, PT ;  /* 0x0000000000ff782f */ /* 0x000fe20003800000 */
[----:B------:R-:W-:-:S04]  /*0c90*/  UIADD3 UR6, UPT, UPT, -UR6, 0x100000, URZ ;  /* 0x0010000006067890 */ /* 0x000fc8000fffe1ff */
[----:B------:R-:W-:Y:S02]  /*0ca0*/  USHF.L.U32 UR7, UR6, 0xb, URZ ;  /* 0x0000000b06077899 */ /* 0x000fe400080006ff */
[----:B------:R-:W-:Y:S02]  /*0cb0*/  USHF.L.U32 UR6, UR6, 0x1, URZ ;  /* 0x0000000106067899 */ /* 0x000fe400080006ff */
[----:B--2---:R-:W-:Y:S01]  /*0cc0*/  ULEA UR4, UR5, UR4, 0x18 ;  /* 0x0000000405047291 */ /* 0x004fe2000f8ec0ff */
[----:B------:R-:W1:Y:S11]  /*0cd0*/  FENCE.VIEW.ASYNC.S ;  /* 0x00000000000073c6 */ /* 0x000e760000000000 */
[----:B-1----:R2:W1:Y:S01]  /*0ce0*/  SYNCS.EXCH.64 URZ, [UR4+0xd0], UR6 ;  /* 0x0000d00604ff75b2 */ /* 0x0024620008000100 */
[----:B------:R2:W1:Y:S01]  /*0cf0*/  SYNCS.EXCH.64 URZ, [UR4+0xe0], UR6 ;  /* 0x0000e00604ff75b2 */ /* 0x0004620008000100 */
[----:B------:R2:W1:Y:S01]  /*0d00*/  SYNCS.EXCH.64 URZ, [UR4+0xd8], UR6 ;  /* 0x0000d80604ff75b2 */ /* 0x0004620008000100 */
[----:B------:R2:W1:Y:S02]  /*0d10*/  SYNCS.EXCH.64 URZ, [UR4+0xe8], UR6 ;  /* 0x0000e80604ff75b2 */ /* 0x0004640008000100 */
[----:B--2---:R-:W-:Y:S01]  /*0d20*/  NOP ;  /* 0x0000000000007918 */ /* 0x004fe20000000000 */
.L_x_14:
[----:B-1----:R-:W1:Y:S01]  /*0d30*/  LDCU UR4, c[0x0][0x36c] ;  /* 0x00006d80ff0477ac */ /* 0x002e620008000800 */
[----:B------:R-:W-:Y:S01]  /*0d40*/  ISETP.NE.OR P3, PT, R0, 0x2, !P3 ;  /* 0x000000020000780c */ /* 0x000fe20005f65670 */
[----:B------:R-:W-:Y:S01]  /*0d50*/  NOP ;  /* 0x0000000000007918 */ /* 0x000fe20000000000 */
[----:B------:R-:W-:Y:S01]  /*0d60*/  LOP3.LUT R0, R91, 0x1f, RZ, 0xc0, !PT ;  /* 0x0000001f5b007812 */ /* 0x000fe200078ec0ff */
[----:B------:R-:W-:Y:S02]  /*0d70*/  UISETP.NE.AND UP4, UPT, UR22, URZ, UPT ;  /* 0x000000ff1600728c */ /* 0x000fe4000bf85270 */
[----:B-1----:R-:W-:-:S09]  /*0d80*/  UISETP.EQ.U32.AND UP5, UPT, UR4, 0x1, UPT ;  /* 0x000000010400788c */ /* 0x002fd2000bfa2070 */
[----:B------:R-:W-:Y:S05]  /*0d90*/  BRA.U !UP5, `(.L_x_15) ;  /* 0x000000010d087547 */ /* 0x000fea000b800000 */
[----:B---34-:R-:W-:Y:S01]  /*0da0*/  UCGABAR_ARV ;  /* 0x00000000000079c7 */ /* 0x018fe20008000000 */
[----:B------:R-:W-:Y:S05]  /*0db0*/  BRA `(.L_x_16) ;  /* 0x0000000000047947 */ /* 0x000fea0003800000 */
.L_x_15:
[----:B---34-:R-:W-:Y:S01]  /*0dc0*/  NOP ;  /* 0x0000000000007918 */ /* 0x018fe20000000000 */
.L_x_16:
[----:B------:R-:W1:Y:S01]  /*0dd0*/  S2UR UR7, SR_CTAID.X ;  /* 0x00000000000779c3 */ /* 0x000e620000002500 */
[----:B------:R-:W-:-:S05]  /*0de0*/  CS2R.32 R87, SR_CgaSize ;  /* 0x0000000000577805 */ /* 0x000fca0000008a00 */
[----:B------:R-:W-:-:S05]  /*0df0*/  IMAD R87, R87, -0xa0, RZ ;  /* 0xffffff6057577824 */ /* 0x000fca00078e02ff */
[----:B------:R-:W-:-:S14]  /*0e00*/  R2UR UR5, R87 ;  /* 0x00000000570572ca */ /* 0x000fdc00000e0000 */
[----:B------:R-:W2:Y:S01]  /*0e10*/  LDCU UR5, c[0x0][UR5+0x2b0] ;  /* 0x00005600050577ac */ /* 0x000ea20008000800 */
[----:B------:R-:W-:-:S05]  /*0e20*/  CS2R.32 R87, SR_CgaSize ;  /* 0x0000000000577805 */ /* 0x000fca0000008a00 */
[----:B------:R-:W-:-:S05]  /*0e30*/  IMAD R87, R87, -0xa0, RZ ;  /* 0xffffff6057577824 */ /* 0x000fca00078e02ff */
[----:B------:R-:W-:-:S14]  /*0e40*/  R2UR UR4, R87 ;  /* 0x00000000570472ca */ /* 0x000fdc00000e0000 */
[----:B------:R-:W3:Y:S01]  /*0e50*/  LDCU UR4, c[0x0][UR4+0x2b4] ;  /* 0x00005680040477ac */ /* 0x000ee20008000800 */
[----:B------:R-:W4:Y:S01]  /*0e60*/  S2UR UR8, SR_CTAID.Y ;  /* 0x00000000000879c3 */ /* 0x000f220000002600 */
[----:B------:R-:W-:-:S05]  /*0e70*/  CS2R.32 R87, SR_CgaSize ;  /* 0x0000000000577805 */ /* 0x000fca0000008a00 */
[----:B------:R-:W-:-:S05]  /*0e80*/  IMAD R87, R87, -0xa0, RZ ;  /* 0xffffff6057577824 */ /* 0x000fca00078e02ff */
[----:B------:R-:W-:-:S14]  /*0e90*/  R2UR UR9, R87 ;  /* 0x00000000570972ca */ /* 0x000fdc00000e0000 */
[----:B------:R-:W3:Y:S01]  /*0ea0*/  LDCU UR9, c[0x0][UR9+0x2a0] ;  /* 0x00005400090977ac */ /* 0x000ee20008000800 */
[----:B------:R-:W-:-:S05]  /*0eb0*/  CS2R.32 R87, SR_CgaSize ;  /* 0x0000000000577805 */ /* 0x000fca0000008a00 */
[----:B------:R-:W-:-:S05]  /*0ec0*/  IMAD R87, R87, -0xa0, RZ ;  /* 0xffffff6057577824 */ /* 0x000fca00078e02ff */
[----:B------:R-:W-:-:S14]  /*0ed0*/  R2UR UR10, R87 ;  /* 0x00000000570a72ca */ /* 0x000fdc00000e0000 */
[----:B------:R-:W3:Y:S01]  /*0ee0*/  LDCU UR10, c[0x0][UR10+0x2a4] ;  /* 0x000054800a0a77ac */ /* 0x000ee20008000800 */
[----:B------:R-:W3:Y:S01]  /*0ef0*/  S2UR UR11, SR_CgaCtaId ;  /* 0x00000000000b79c3 */ /* 0x000ee20000008800 */
[----:B------:R-:W3:Y:S01]  /*0f00*/  LDCU UR23, c[0x0][0xb24] ;  /* 0x00016480ff1777ac */ /* 0x000ee20008000800 */
[----:B------:R-:W3:Y:S01]  /*0f10*/  LDCU UR40, c[0x0][0xb24] ;  /* 0x00016480ff2877ac */ /* 0x000ee20008000800 */
[----:B-1----:R-:W-:-:S05]  /*0f20*/  I2FP.F32.U32 R3, UR7 ;  /* 0x0000000700037c45 */ /* 0x002fca0008201000 */
[----:B------:R-:W1:Y:S01]  /*0f30*/  S2UR UR36, SR_CTAID.Z ;  /* 0x00000000002479c3 */ /* 0x000e620000002700 */
[----:B------:R-:W1:Y:S01]  /*0f40*/  LDCU UR26, c[0x0][0xb30] ;  /* 0x00016600ff1a77ac */ /* 0x000e620008000800 */
[----:B--2---:R-:W-:Y:S01]  /*0f50*/  FMUL R3, R3, UR5 ;  /* 0x0000000503037c20 */ /* 0x004fe20008400000 */
[----:B------:R-:W-:Y:S01]  /*0f60*/  UMOV UR25, UR7 ;  /* 0x0000000700197c82 */ /* 0x000fe20008000000 */
[----:B----4-:R-:W-:Y:S01]  /*0f70*/  I2FP.F32.U32 R2, UR8 ;  /* 0x0000000800027c45 */ /* 0x010fe20008201000 */
[----:B------:R-:W-:-:S03]  /*0f80*/  UMOV UR30, UR8 ;  /* 0x00000008001e7c82 */ /* 0x000fc60008000000 */
[----:B------:R-:W2:Y:S01]  /*0f90*/  F2I.U32.TRUNC.NTZ R3, R3 ;  /* 0x0000000300037305 */ /* 0x000ea2000020f000 */
[----:B---3--:R-:W-:Y:S01]  /*0fa0*/  UISETP.GE.AND UP2, UPT, UR23, 0x1, UPT ;  /* 0x000000011700788c */ /* 0x008fe2000bf46270 */
[----:B------:R-:W-:Y:S01]  /*0fb0*/  FMUL R2, R2, UR4 ;  /* 0x0000000402027c20 */ /* 0x000fe20008400000 */
[----:B------:R-:W-:-:S05]  /*0fc0*/  USHF.L.U32 UR28, UR11, 0xc, URZ ;  /* 0x0000000c0b1c7899 */ /* 0x000fca00080006ff */
[----:B------:R-:W3:Y:S01]  /*0fd0*/  F2I.U32.TRUNC.NTZ R2, R2 ;  /* 0x0000000200027305 */ /* 0x000ee2000020f000 */
[----:B--2---:R-:W-:Y:S02]  /*0fe0*/  R2UR UR4, R3 ;  /* 0x00000000030472ca */ /* 0x004fe400000e0000 */
[----:B---3--:R-:W-:Y:S02]  /*0ff0*/  R2UR UR6, R2 ;  /* 0x00000000020672ca */ /* 0x008fe400000e0000 */
[----:B------:R-:W-:-:S09]  /*1000*/  PRMT R2, RZ, 0x7610, R2 ;  /* 0x00007610ff027816 */ /* 0x000fd20000000002 */
[----:B------:R-:W-:-:S04]  /*1010*/  UIADD3 UR5, UPT, UPT, -UR4, URZ, URZ ;  /* 0x000000ff04057290 */ /* 0x000fc8000fffe1ff */
[----:B------:R-:W-:Y:S02]  /*1020*/  UIMAD UR5, UR9, UR5, UR7 ;  /* 0x00000005090572a4 */ /* 0x000fe4000f8e0207 */
[----:B------:R-:W-:-:S04]  /*1030*/  UIADD3 UR4, UPT, UPT, -UR6, URZ, URZ ;  /* 0x000000ff06047290 */ /* 0x000fc8000fffe1ff */
[----:B------:R-:W-:Y:S01]  /*1040*/  IMAD.U32 R87, RZ, RZ, UR5 ;  /* 0x00000005ff577e24 */ /* 0x000fe2000f8e00ff */
[----:B------:R-:W-:-:S06]  /*1050*/  UIMAD UR4, UR10, UR4, UR8 ;  /* 0x000000040a0472a4 */ /* 0x000fcc000f8e0208 */
[----:B------:R-:W-:Y:S01]  /*1060*/  IMAD.U32 R86, RZ, RZ, UR4 ;  /* 0x00000004ff567e24 */ /* 0x000fe2000f8e00ff */
[----:B-1----:R-:W-:Y:S06]  /*1070*/  BRA.U UP4, `(.L_x_17) ;  /* 0x00000001042c7547 */ /* 0x002fec000b800000 */
[----:B------:R-:W-:Y:S02]  /*1080*/  R2UR UR5, R86 ;  /* 0x00000000560572ca */ /* 0x000fe400000e0000 */
[----:B------:R-:W-:-:S11]  /*1090*/  R2UR UR4, R87 ;  /* 0x00000000570472ca */ /* 0x000fd600000e0000 */
[----:B------:R-:W-:Y:S02]  /*10a0*/  UISETP.NE.AND UP0, UPT, UR5, URZ, UPT ;  /* 0x000000ff0500728c */ /* 0x000fe4000bf05270 */
[----:B------:R-:W-:Y:S02]  /*10b0*/  UISETP.NE.AND UP1, UPT, UR5, 0x1, UPT ;  /* 0x000000010500788c */ /* 0x000fe4000bf25270 */
[----:B------:R-:W-:-:S04]  /*10c0*/  UISETP.EQ.OR UP0, UPT, UR4, URZ, !UP0 ;  /* 0x000000ff0400728c */ /* 0x000fc8000c702670 */
[----:B------:R-:W-:Y:S02]  /*10d0*/  USEL UR5, URZ, 0x1, !UP0 ;  /* 0x00000001ff057887 */ /* 0x000fe4000c000000 */
[----:B------:R-:W-:Y:S02]  /*10e0*/  UISETP.NE.AND UP0, UPT, UR4, URZ, UPT ;  /* 0x000000ff0400728c */ /* 0x000fe4000bf05270 */
[----:B------:R-:W-:-:S04]  /*10f0*/  USEL UR4, URZ, 0x2, UP1 ;  /* 0x00000002ff047887 */ /* 0x000fc80008800000 */
[----:B------:R-:W-:-:S04]  /*1100*/  USEL UR4, UR4, 0x2, UP0 ;  /* 0x0000000204047887 */ /* 0x000fc80008000000 */
[----:B------:R-:W-:-:S06]  /*1110*/  UIADD3 UR4, UPT, UPT, UR5, UR4, URZ ;  /* 0x0000000405047290 */ /* 0x000fcc000fffe0ff */
[----:B------:R-:W-:Y:S02]  /*1120*/  IMAD.U32 R2, RZ, RZ, UR4 ;  /* 0x00000004ff027e24 */ /* 0x000fe4000f8e00ff */
.L_x_17:
[----:B------:R-:W-:Y:S05]  /*1130*/  BRA.U !UP2, `(.L_x_18) ;  /* 0x000000010ad47547 */ /* 0x000fea000b800000 */
[----:B------:R-:W1:Y:S01]  /*1140*/  LDCU.128 UR12, c[0x0][0xb10] ;  /* 0x00016200ff0c77ac */ /* 0x000e620008000c00 */
[----:B------:R-:W2:Y:S01]  /*1150*/  LDCU UR6, c[0x0][0x370] ;  /* 0x00006e00ff0677ac */ /* 0x000ea20008000800 */
[----:B------:R-:W3:Y:S01]  /*1160*/  LDCU UR5, c[0x0][0x374] ;  /* 0x00006e80ff0577ac */ /* 0x000ee20008000800 */
[----:B------:R-:W4:Y:S01]  /*1170*/  LDCU UR24, c[0x0][0xb0c] ;  /* 0x00016180ff1877ac */ /* 0x000f220008000800 */
[----:B------:R-:W4:Y:S01]  /*1180*/  LDCU UR4, c[0x0][0xb20] ;  /* 0x00016400ff0477ac */ /* 0x000f220008000800 */
[----:B------:R-:W4:Y:S01]  /*1190*/  LDCU.64 UR8, c[0x0][0xb28] ;  /* 0x00016500ff0877ac */ /* 0x000f220008000a00 */
[----:B-1----:R-:W-:Y:S02]  /*11a0*/  UISETP.NE.AND UP0, UPT, UR14, 0x1, UPT ;  /* 0x000000010e00788c */ /* 0x002fe4000bf05270 */
[----:B---3--:R-:W-:Y:S02]  /*11b0*/  UIMAD.WIDE.U32 UR10, UR5, UR15, URZ ;  /* 0x0000000f050a72a5 */ /* 0x008fe4000f8e00ff */
[----:B--2---:R-:W-:-:S02]  /*11c0*/  UIMAD.WIDE.U32 UR18, UR6, UR12, URZ ;  /* 0x0000000c061272a5 */ /* 0x004fc4000f8e00ff */
[----:B----4-:R-:W-:Y:S02]  /*11d0*/  UISETP.NE.AND UP1, UPT, UR24, 0x1, UPT ;  /* 0x000000011800788c */ /* 0x010fe4000bf25270 */
[----:B------:R-:W-:Y:S01]  /*11e0*/  UISETP.NE.AND UP2, UPT, UR23, 0x1, UPT ;  /* 0x000000011700788c */ /* 0x000fe2000bf45270 */
[----:B------:R-:W-:Y:S02]  /*11f0*/  UMOV UR10, UR11 ;  /* 0x0000000b000a7c82 */ /* 0x000fe40008000000 */
[----:B------:R-:W-:Y:S01]  /*1200*/  UMOV UR18, UR19 ;  /* 0x0000001300127c82 */ /* 0x000fe20008000000 */
[----:B------:R-:W-:Y:S02]  /*1210*/  @UP0 USHF.R.U32.HI UR5, URZ, UR4, UR10 ;  /* 0x00000004ff050299 */ /* 0x000fe4000801160a */
[----:B------:R-:W-:Y:S02]  /*1220*/  UIMAD.WIDE.U32 UR20, UR30, UR15, URZ ;  /* 0x0000000f1e1472a5 */ /* 0x000fe4000f8e00ff */
[----:B------:R-:W-:-:S02]  /*1230*/  UIMAD.WIDE.U32 UR10, UR5, UR8, URZ ;  /* 0x00000008050a72a5 */ /* 0x000fc4000f8e00ff */
[----:B------:R-:W-:Y:S02]  /*1240*/  @UP1 USHF.R.U32.HI UR6, URZ, UR13, UR18 ;  /* 0x0000000dff061299 */ /* 0x000fe40008011612 */
[----:B------:R-:W-:Y:S02]  /*1250*/  UIMAD.WIDE.U32 UR16, UR25, UR12, URZ ;  /* 0x0000000c191072a5 */ /* 0x000fe4000f8e00ff */
[----:B------:R-:W-:Y:S01]  /*1260*/  UIMAD.WIDE.U32 UR18, UR6, UR8, URZ ;  /* 0x00000008061272a5 */ /* 0x000fe2000f8e00ff */
[----:B------:R-:W-:Y:S01]  /*1270*/  UMOV UR20, UR21 ;  /* 0x0000001500147c82 */ /* 0x000fe20008000000 */
[----:B------:R-:W-:Y:S01]  /*1280*/  UMOV UR10, UR11 ;  /* 0x0000000b000a7c82 */ /* 0x000fe20008000000 */
[----:B------:R-:W-:Y:S02]  /*1290*/  USHF.R.U32.HI UR20, URZ, UR4, UR20 ;  /* 0x00000004ff147299 */ /* 0x000fe40008011614 */
[----:B------:R-:W-:Y:S02]  /*12a0*/  @UP2 USHF.R.U32.HI UR5, URZ, UR9, UR10 ;  /* 0x00000009ff052299 */ /* 0x000fe4000801160a */
[----:B------:R-:W-:Y:S01]  /*12b0*/  UMOV UR7, UR19 ;  /* 0x0000001300077c82 */ /* 0x000fe20008000000 */
[----:B------:R-:W-:Y:S01]  /*12c0*/  UMOV UR16, UR17 ;  /* 0x0000001100107c82 */ /* 0x000fe20008000000 */
[----:B------:R-:W-:-:S02]  /*12d0*/  @UP2 USHF.R.U32.HI UR6, URZ, UR9, UR7 ;  /* 0x00000009ff062299 */ /* 0x000fc40008011607 */
[----:B------:R-:W-:Y:S02]  /*12e0*/  USHF.R.U32.HI UR16, URZ, UR13, UR16 ;  /* 0x0000000dff107299 */ /* 0x000fe40008011610 */
[----:B------:R-:W-:Y:S02]  /*12f0*/  USEL UR4, UR30, UR20, !UP0 ;  /* 0x000000141e047287 */ /* 0x000fe4000c000000 */
[----:B------:R-:W-:Y:S02]  /*1300*/  UIMAD UR7, UR5, UR23, URZ ;  /* 0x00000017050772a4 */ /* 0x000fe4000f8e02ff */
[----:B------:R-:W-:Y:S02]  /*1310*/  USEL UR5, UR25, UR16, !UP1 ;  /* 0x0000001019057287 */ /* 0x000fe4000c800000 */
[----:B------:R-:W-:Y:S02]  /*1320*/  UIMAD UR12, UR6, UR23, URZ ;  /* 0x00000017060c72a4 */ /* 0x000fe4000f8e02ff */
[----:B------:R-:W-:-:S02]  /*1330*/  UISETP.GE.AND UP0, UPT, UR4, UR7, UPT ;  /* 0x000000070400728c */ /* 0x000fc4000bf06270 */
[----:B------:R-:W-:Y:S02]  /*1340*/  UIMAD.WIDE.U32 UR10, UR4, UR8, URZ ;  /* 0x00000008040a72a5 */ /* 0x000fe4000f8e00ff */
[----:B------:R-:W-:Y:S02]  /*1350*/  UISETP.GE.OR UP0, UPT, UR5, UR12, UP0 ;  /* 0x0000000c0500728c */ /* 0x000fe40008706670 */
[----:B------:R-:W-:Y:S02]  /*1360*/  UIMAD.WIDE.U32 UR12, UR5, UR8, URZ ;  /* 0x00000008050c72a5 */ /* 0x000fe4000f8e00ff */
[----:B------:R-:W-:Y:S01]  /*1370*/  UIADD3 UR10, UPT, UPT, -UR4, URZ, URZ ;  /* 0x000000ff040a7290 */ /* 0x000fe2000fffe1ff */
[----:B------:R-:W-:Y:S01]  /*1380*/  UMOV UR8, UR11 ;  /* 0x0000000b00087c82 */ /* 0x000fe20008000000 */
[----:B------:R-:W-:Y:S02]  /*1390*/  UIADD3 UR11, UPT, UPT, -UR5, URZ, URZ ;  /* 0x000000ff050b7290 */ /* 0x000fe4000fffe1ff */
[----:B------:R-:W-:-:S03]  /*13a0*/  USHF.R.U32.HI UR8, URZ, UR9, UR8 ;  /* 0x00000009ff087299 */ /* 0x000fc60008011608 */
[----:B------:R-:W-:Y:S01]  /*13b0*/  @!UP0 UMOV UR7, UR13 ;  /* 0x0000000d00078c82 */ /* 0x000fe20008000000 */
[----:B------:R-:W-:Y:S02]  /*13c0*/  UIMAD UR30, UR14, UR10, UR30 ;  /* 0x0000000a0e1e72a4 */ /* 0x000fe4000f8e021e */
[----:B------:R-:W-:Y:S02]  /*13d0*/  USEL UR8, UR4, UR8, !UP2 ;  /* 0x0000000804087287 */ /* 0x000fe4000d000000 */
[----:B------:R-:W-:Y:S02]  /*13e0*/  @!UP0 USHF.R.U32.HI UR7, URZ, UR9, UR7 ;  /* 0x00000009ff078299 */ /* 0x000fe40008011607 */
[----:B------:R-:W-:Y:S02]  /*13f0*/  UIADD3 UR9, UPT, UPT, -UR8, URZ, URZ ;  /* 0x000000ff08097290 */ /* 0x000fe4000fffe1ff */
[----:B------:R-:W-:Y:S02]  /*1400*/  @!UP0 USEL UR7, UR5, UR7, !UP2 ;  /* 0x0000000705078287 */ /* 0x000fe4000d000000 */
[----:B------:R-:W-:-:S02]  /*1410*/  UIMAD UR9, UR23, UR9, UR4 ;  /* 0x00000009170972a4 */ /* 0x000fc4000f8e0204 */
[----:B------:R-:W-:Y:S02]  /*1420*/  @!UP0 UIADD3 UR8, UPT, UPT, UR8, -UR7, URZ ;  /* 0x8000000708088290 */ /* 0x000fe4000fffe0ff */
[----:B------:R-:W-:Y:S02]  /*1430*/  @!UP0 UIMAD UR6, UR9, UR6, UR7 ;  /* 0x00000006090682a4 */ /* 0x000fe4000f8e0207 */
[----:B------:R-:W-:Y:S02]  /*1440*/  @!UP0 UIMAD UR4, UR8, UR23, UR5 ;  /* 0x00000017080482a4 */ /* 0x000fe4000f8e0205 */
[----:B------:R-:W-:Y:S02]  /*1450*/  UIMAD UR25, UR24, UR11, UR25 ;  /* 0x0000000b181972a4 */ /* 0x000fe4000f8e0219 */
[----:B------:R-:W-:Y:S01]  /*1460*/  UIMAD UR30, UR4, UR14, UR30 ;  /* 0x0000000e041e72a4 */ /* 0x000fe2000f8e021e */
[----:B------:R-:W-:Y:S02]  /*1470*/  @!UP0 UMOV UR5, UR6 ;  /* 0x0000000600058c82 */ /* 0x000fe40008000000 */
[----:B------:R-:W-:-:S12]  /*1480*/  UIMAD UR25, UR5, UR24, UR25 ;  /* 0x00000018051972a4 */ /* 0x000fd8000f8e0219 */
.L_x_18:
[----:B------:R-:W-:Y:S02]  /*1490*/  UISETP.NE.AND UP1, UPT, UR26, 0x1, UPT ;  /* 0x000000011a00788c */ /* 0x000fe4000bf25270 */
[----:B------:R-:W-:Y:S02]  /*14a0*/  UISETP.NE.AND UP0, UPT, UR22, 0x2, UPT ;  /* 0x000000021600788c */ /* 0x000fe4000bf05270 */
[----:B------:R-:W-:-:S05]  /*14b0*/  ULOP3.LUT UR28, UR28, 0x1000, URZ, 0xc0, !UPT ;  /* 0x000010001c1c7892 */ /* 0x000fca000f8ec0ff */
[----:B------:R-:W-:Y:S07]  /*14c0*/  BRA.U UP1, `(.L_x_19) ;  /* 0x0000000101447547 */ /* 0x000fee000b800000 */
[----:B------:R-:W1:Y:S01]  /*14d0*/  LDCU.128 UR8, c[0x0][0xb10] ;  /* 0x00016200ff0877ac */ /* 0x000e620008000c00 */
[----:B------:R-:W2:Y:S01]  /*14e0*/  LDCU UR12, c[0x0][0xb0c] ;  /* 0x00016180ff0c77ac */ /* 0x000ea20008000800 */
[----:B------:R-:W3:Y:S01]  /*14f0*/  LDCU UR13, c[0x0][0xb20] ;  /* 0x00016400ff0d77ac */ /* 0x000ee20008000800 */
[----:B-1----:R-:W-:Y:S02]  /*1500*/  UIMAD.WIDE.U32 UR6, UR25, UR8, URZ ;  /* 0x00000008190672a5 */ /* 0x002fe4000f8e00ff */
[----:B------:R-:W-:Y:S02]  /*1510*/  UIMAD.WIDE.U32 UR4, UR30, UR11, URZ ;  /* 0x0000000b1e0472a5 */ /* 0x000fe4000f8e00ff */
[----:B--2---:R-:W-:Y:S02]  /*1520*/  UISETP.NE.AND UP2, UPT, UR12, 0x1, UPT ;  /* 0x000000010c00788c */ /* 0x004fe4000bf45270 */
[----:B------:R-:W-:Y:S01]  /*1530*/  UISETP.NE.AND UP1, UPT, UR10, 0x1, UPT ;  /* 0x000000010a00788c */ /* 0x000fe2000bf25270 */
[----:B------:R-:W-:-:S02]  /*1540*/  UMOV UR6, UR7 ;  /* 0x0000000700067c82 */ /* 0x000fc40008000000 */
[----:B------:R-:W-:Y:S01]  /*1550*/  UMOV UR4, UR5 ;  /* 0x0000000500047c82 */ /* 0x000fe20008000000 */
[----:B------:R-:W-:Y:S02]  /*1560*/  USHF.R.U32.HI UR6, URZ, UR9, UR6 ;  /* 0x00000009ff067299 */ /* 0x000fe40008011606 */
[----:B---3--:R-:W-:Y:S02]  /*1570*/  USHF.R.U32.HI UR4, URZ, UR13, UR4 ;  /* 0x0000000dff047299 */ /* 0x008fe40008011604 */
[----:B------:R-:W-:Y:S02]  /*1580*/  USEL UR5, UR25, UR6, !UP2 ;  /* 0x0000000619057287 */ /* 0x000fe4000d000000 */
[----:B------:R-:W-:-:S04]  /*1590*/  USEL UR4, UR30, UR4, !UP1 ;  /* 0x000000041e047287 */ /* 0x000fc8000c800000 */
[----:B------:R-:W-:Y:S02]  /*15a0*/  UIADD3 UR6, UPT, UPT, UR5, -UR4, URZ ;  /* 0x8000000405067290 */ /* 0x000fe4000fffe0ff */
[----:B------:R-:W-:Y:S02]  /*15b0*/  UIADD3 UR4, UPT, UPT, -UR5, UR4, URZ ;  /* 0x0000000405047290 */ /* 0x000fe4000fffe1ff */
[----:B------:R-:W-:Y:S02]  /*15c0*/  UIMAD UR30, UR6, UR10, UR30 ;  /* 0x0000000a061e72a4 */ /* 0x000fe4000f8e021e */
[----:B------:R-:W-:-:S12]  /*15d0*/  UIMAD UR25, UR4, UR12, UR25 ;  /* 0x0000000c041972a4 */ /* 0x000fd8000f8e0219 */
.L_x_19:
[----:B------:R-:W-:Y:S05]  /*15e0*/  BRA.U !UP5, `(.L_x_20) ;  /* 0x000000010d0c7547 */ /* 0x000fea000b800000 */
[----:B------:R-:W-:Y:S01]  /*15f0*/  UCGABAR_WAIT ;  /* 0x0000000000007dc7 */ /* 0x000fe20008000000 */
[----:B------:R-:W-:Y:S01]  /*1600*/  CCTL.IVALL ;  /* 0x00000000ff00798f */ /* 0x000fe20002000000 */
[----:B------:R-:W-:Y:S05]  /*1610*/  BRA `(.L_x_21) ;  /* 0x0000000000047947 */ /* 0x000fea0003800000 */
.L_x_20:
[----:B------:R-:W-:Y:S06]  /*1620*/  BAR.SYNC.DEFER_BLOCKING 0x0 ;  /* 0x0000000000007b1d */ /* 0x000fec0000010000 */
.L_x_21:
[----:B------:R-:W-:Y:S05]  /*1630*/  BRA.U UP0, `(.L_x_22) ;  /* 0x0000001100a07547 */ /* 0x000fea000b800000 */
[----:B------:R-:W1:Y:S01]  /*1640*/  LDCU UR6, c[0x0][0x38c] ;  /* 0x00007180ff0677ac */ /* 0x000e620008000800 */
[----:B------:R-:W2:Y:S01]  /*1650*/  S2UR UR7, SR_CgaCtaId ;  /* 0x00000000000779c3 */ /* 0x000ea20000008800 */
[----:B------:R-:W-:Y:S01]  /*1660*/  PLOP3.LUT P1, PT, PT, PT, UP3, 0x80, 0x8 ;  /* 0x000000000008781c */ /* 0x000fe20003f2f038 */
[----:B------:R-:W-:Y:S01]  /*1670*/  IMAD.MOV.U32 R12, RZ, RZ, 0x1 ;  /* 0x00000001ff0c7424 */ /* 0x000fe200078e00ff */
[----:B------:R-:W-:Y:S01]  /*1680*/  UMOV UR13, 0x400 ;  /* 0x00000400000d7882 */ /* 0x000fe20000000000 */
[----:B------:R-:W-:Y:S01]  /*1690*/  UISETP.NE.AND UP1, UPT, UR22, URZ, UPT ;  /* 0x000000ff1600728c */ /* 0x000fe2000bf25270 */
[----:B------:R-:W-:Y:S02]  /*16a0*/  ISETP.EQ.OR P2, PT, R0, RZ, P3 ;  /* 0x000000ff0000720c */ /* 0x000fe40001f42670 */
[----:B------:R-:W-:Y:S02]  /*16b0*/  CS2R R10, SRZ ;  /* 0x00000000000a7805 */ /* 0x000fe4000001ff00 */
[----:B------:R-:W-:Y:S01]  /*16c0*/  PLOP3.LUT P1, PT, P1, PT, PT, 0x8, 0x80 ;  /* 0x000000000080781c */ /* 0x000fe20000f2e170 */
[----:B------:R-:W-:Y:S01]  /*16d0*/  IMAD.MOV.U32 R9, RZ, RZ, RZ ;  /* 0x000000ffff097224 */ /* 0x000fe200078e00ff */
[----:B------:R-:W3:Y:S01]  /*16e0*/  LDCU UR41, c[0x0][0x370] ;  /* 0x00006e00ff2977ac */ /* 0x000ee20008000800 */
[----:B------:R-:W-:Y:S01]  /*16f0*/  IMAD.MOV.U32 R8, RZ, RZ, 0x1 ;  /* 0x00000001ff087424 */ /* 0x000fe200078e00ff */
[----:B------:R-:W4:Y:S01]  /*1700*/  LDCU.64 UR26, c[0x0][0x348] ;  /* 0x00006900ff1a77ac */ /* 0x000f220008000a00 */
[----:B-1----:R-:W-:-:S02]  /*1710*/  UIADD3 UR5, UPT, UPT, UR6, 0x3f, URZ ;  /* 0x0000003f06057890 */ /* 0x002fc4000fffe0ff */
[----:B------:R-:W-:Y:S02]  /*1720*/  USHF.R.U32.HI UR45, URZ, 0x6, UR28 ;  /* 0x00000006ff2d7899 */ /* 0x000fe4000801161c */
[----:B------:R-:W-:Y:S02]  /*1730*/  USHF.R.S32.HI UR4, URZ, 0x1f, UR5 ;  /* 0x0000001fff047899 */ /* 0x000fe40008011405 */
[----:B------:R-:W-:Y:S02]  /*1740*/  UIADD3 UR46, UPT, UPT, UR6, 0x7e, URZ ;  /* 0x0000007e062e7890 */ /* 0x000fe4000fffe0ff */
[----:B------:R-:W-:Y:S02]  /*1750*/  ULEA.HI UR4, UR4, UR5, URZ, 0x6 ;  /* 0x0000000504047291 */ /* 0x000fe4000f8f30ff */
[----:B------:R-:W-:Y:S02]  /*1760*/  UIADD3 UR5, UPT, UPT, UR6, -0x1, URZ ;  /* 0xffffffff06057890 */ /* 0x000fe4000fffe0ff */
[----:B------:R-:W-:-:S02]  /*1770*/  USHF.R.S32.HI UR43, URZ, 0x6, UR4 ;  /* 0x00000006ff2b7899 */ /* 0x000fc40008011404 */
[----:B------:R-:W-:Y:S02]  /*1780*/  UISETP.GE.U32.AND UP2, UPT, UR5, -0x7f, UPT ;  /* 0xffffff810500788c */ /* 0x000fe4000bf46070 */
[----:B------:R-:W-:Y:S02]  /*1790*/  UISETP.LT.U32.AND UP0, UPT, UR43, 0x3, UPT ;  /* 0x000000032b00788c */ /* 0x000fe4000bf01070 */
[----:B--2---:R-:W-:Y:S02]  /*17a0*/  ULEA UR13, UR7, UR13, 0x18 ;  /* 0x0000000d070d7291 */ /* 0x004fe4000f8ec0ff */
[----:B------:R-:W-:Y:S02]  /*17b0*/  USEL UR42, UR43, 0x3, UP0 ;  /* 0x000000032b2a7887 */ /* 0x000fe40008000000 */
[----:B------:R-:W-:Y:S02]  /*17c0*/  ULEA UR29, UR28, UR13, 0x1 ;  /* 0x0000000d1c1d7291 */ /* 0x000fe4000f8e08ff */
[----:B------:R-:W-:-:S02]  /*17d0*/  UIADD3 UR21, UPT, UPT, UR42, -0x1, URZ ;  /* 0xffffffff2a157890 */ /* 0x000fc4000fffe0ff */
[----:B------:R-:W-:Y:S01]  /*17e0*/  @UP2 UIADD3 UR21, UPT, UPT, UR42, URZ, URZ ;  /* 0x000000ff2a152290 */ /* 0x000fe2000fffe0ff */
[----:B------:R-:W1:Y:S01]  /*17f0*/  LDCU UR39, c[0x0][0x374] ;  /* 0x00006e80ff2777ac */ /* 0x000e620008000800 */
[----:B------:R-:W-:Y:S02]  /*1800*/  USEL UR24, UR37, 0x2, UP1 ;  /* 0x0000000225187887 */ /* 0x000fe40008800000 */
[----:B------:R-:W-:Y:S02]  /*1810*/  UIADD3 UR29, UPT, UPT, UR29, 0x6400, URZ ;  /* 0x000064001d1d7890 */ /* 0x000fe4000fffe0ff */
[----:B------:R-:W-:Y:S02]  /*1820*/  UIADD3 UR44, UPT, UPT, UR43, -UR42, URZ ;  /* 0x8000002a2b2c7290 */ /* 0x000fe4000fffe0ff */
[----:B------:R-:W-:Y:S01]  /*1830*/  UIADD3 UR21, UPT, UPT, UR21, 0x1, URZ ;  /* 0x0000000115157890 */ /* 0x000fe2000fffe0ff */
[----:B---34-:R-:W-:-:S11]  /*1840*/  UMOV UR5, URZ ;  /* 0x000000ff00057c82 */ /* 0x018fd60008000000 */
.L_x_42:
[----:B------:R-:W2:Y:S02]  /*1850*/  S2UR UR4, SR_CgaCtaId ;  /* 0x00000000000479c3 */ /* 0x000ea40000008800 */
[----:B--2---:R-:W-:-:S09]  /*1860*/  UISETP.NE.AND UP0, UPT, UR4, URZ, UPT ;  /* 0x000000ff0400728c */ /* 0x004fd2000bf05270 */
[----:B-1----:R-:W-:Y:S05]  /*1870*/  BRA.U UP0, `(.L_x_23) ;  /* 0x0000000100287547 */ /* 0x002fea000b800000 */
[----:B------:R-:W-:Y:S02]  /*1880*/  LEA R0, R9, UR13, 0x3 ;  /* 0x0000000d09007c11 */ /* 0x000fe4000f8e18ff */
[----:B------:R-:W-:-:S04]  /*1890*/  SHF.L.U32 R3, R8, 0x1f, RZ ;  /* 0x0000001f08037819 */ /* 0x000fc800000006ff */
[----:B------:R-:W2:Y:S02]  /*18a0*/  SYNCS.PHASECHK.TRANS64.TRYWAIT P0, [R0+URZ+0xe0], R3 ;  /* 0x0000e003000075a7 */ /* 0x000ea400080011ff */
[----:B--2---:R-:W-:Y:S05]  /*18b0*/  @!P0 BRA `(.L_x_24) ;  /* 0x0000006000cc8947 */ /* 0x004fea0003800000 */
.L_x_121:
[----:B------:R3:W-:Y:S01]  /*18c0*/  SYNCS.ARRIVE.TRANS64.A1T0 RZ, [R0+URZ+0xd0], RZ ;  /* 0x0000d0ff00ff79a7 */ /* 0x0007e200081000ff */
[----:B------:R-:W-:-:S05]  /*18d0*/  VIADD R9, R9, 0x1 ;  /* 0x0000000109097836 */ /* 0x000fca0000000000 */
[----:B------:R-:W-:-:S04]  /*18e0*/  ISETP.NE.AND P0, PT, R9, 0x2, PT ;  /* 0x000000020900780c */ /* 0x000fc80003f05270 */
[----:B--2---:R-:W-:Y:S02]  /*18f0*/  SEL R3, RZ, 0x1, P0 ;  /* 0x00000001ff037807 */ /* 0x004fe40000000000 */
[----:B------:R-:W-:Y:S02]  /*1900*/  SEL R9, R9, RZ, P0 ;  /* 0x000000ff09097207 */ /* 0x000fe40000000000 */
[----:B------:R-:W-:-:S07]  /*1910*/  LOP3.LUT R8, R8, R3, RZ, 0x3c, !PT ;  /* 0x0000000308087212 */ /* 0x000fce00078e3cff */
.L_x_23:
[----:B------:R-:W-:Y:S01]  /*1920*/  ULEA UR4, UR5, UR13, 0x3 ;  /* 0x0000000d05047291 */ /* 0x000fe2000f8e18ff */
[----:B---3--:R-:W-:Y:S01]  /*1930*/  SHF.L.U32 R0, R12, 0x1f, RZ ;  /* 0x0000001f0c007819 */ /* 0x008fe200000006ff */
[----:B------:R-:W-:Y:S02]  /*1940*/  UISETP.GE.U32.AND UP0, UPT, UR46, 0x7f, UPT ;  /* 0x0000007f2e00788c */ /* 0x000fe4000bf06070 */
[----:B------:R-:W-:Y:S02]  /*1950*/  USHF.L.U32 UR11, UR30, 0x6, URZ ;  /* 0x000000061e0b7899 */ /* 0x000fe400080006ff */
[----:B------:R-:W-:Y:S01]  /*1960*/  ULEA UR35, UR25, UR45, 0x7 ;  /* 0x0000002d19237291 */ /* 0x000fe2000f8e38ff */
[----:B------:R-:W-:Y:S02]  /*1970*/  UMOV UR7, URZ ;  /* 0x000000ff00077c82 */ /* 0x000fe40008000000 */
[----:B------:R2:W3:Y:S02]  /*1980*/  SYNCS.PHASECHK.TRANS64.TRYWAIT P0, [UR4+0x18], R0 ;  /* 0x00001800ff0075a7 */ /* 0x0004e40008001104 */
[----:B------:R-:W-:Y:S07]  /*1990*/  BRA.U !UP0, `(.L_x_25) ;  /* 0x0000000108c07547 */ /* 0x000fee000b800000 */
[----:B------:R-:W-:Y:S01]  /*19a0*/  UMOV UR6, URZ ;  /* 0x000000ff00067c82 */ /* 0x000fe20008000000 */
[----:B------:R-:W-:-:S05]  /*19b0*/  UMOV UR4, UR5 ;  /* 0x0000000500047c82 */ /* 0x000fca0008000000 */
.L_x_31:
[----:B------:R-:W-:Y:S01]  /*19c0*/  ULEA UR33, UR4, UR13, 0x3 ;  /* 0x0000000d04217291 */ /* 0x000fe2000f8e18ff */
[----:B---3--:R-:W-:Y:S01]  /*19d0*/  @!P3 MOV R2, 0x6000 ;  /* 0x000060000002b802 */ /* 0x008fe20000000f00 */
[----:B-1-3--:R-:W-:Y:S10]  /*19e0*/  @P0 BRA `(.L_x_26) ;  /* 0x00000000000c0947 */ /* 0x00aff40003800000 */
[----:B------:R-:W-:-:S04]  /*19f0*/  SHF.L.U32 R3, R12, 0x1f, RZ ;  /* 0x0000001f0c037819 */ /* 0x000fc800000006ff */
[----:B------:R-:W3:Y:S02]  /*1a00*/  SYNCS.PHASECHK.TRANS64.TRYWAIT P0, [UR33+0x18], R3 ;  /* 0x00001803ff0075a7 */ /* 0x000ee40008001121 */
[----:B---3--:R-:W-:Y:S05]  /*1a10*/  @!P0 BRA `(.L_x_27) ;  /* 0x0000006000888947 */ /* 0x008fea0003800000 */
.L_x_26:
[----:B------:R3:W-:Y:S01]  /*1a20*/  @!P3 SYNCS.ARRIVE.TRANS64 RZ, [UR33], R2 ;  /* 0x00000002ffffb9a7 */ /* 0x0007e20008000021 */
[----:B------:R-:W-:-:S04]  /*1a30*/  ULOP3.LUT UR5, UR24, 0x2, URZ, 0xfc, !UPT ;  /* 0x0000000218057892 */ /* 0x000fc8000f8efcff */
[----:B------:R-:W-:-:S09]  /*1a40*/  UISETP.NE.AND UP0, UPT, UR5, 0x2, UPT ;  /* 0x000000020500788c */ /* 0x000fd2000bf05270 */
[----:B------:R-:W-:Y:S05]  /*1a50*/  BRA.U UP0, `(.L_x_28) ;  /* 0x0000000100047547 */ /* 0x000fea000b800000 */
[----:B-1----:R-:W-:Y:S05]  /*1a60*/  BPT.TRAP 0x1 ;  /* 0x000000040000795c */ /* 0x002fea0000300000 */
.L_x_28:
[----:B------:R-:W-:Y:S04]  /*1a70*/  BSSY.RECONVERGENT B0, `(.L_x_29) ;  /* 0x0000003000007945 */ /* 0x000fe80003800200 */
[----:B------:R-:W-:Y:S05]  /*1a80*/  @P2 BRA `(.L_x_30) ;  /* 0x0000000000042947 */ /* 0x000fea0003800000 */
[----:B-1----:R-:W-:Y:S05]  /*1a90*/  BPT.TRAP 0x1 ;  /* 0x000000040000795c */ /* 0x002fea0000300000 */
.L_x_30:
[----:B-1----:R-:W-:Y:S05]  /*1aa0*/  BSYNC.RECONVERGENT B0 ;  /* 0x0000000000007941 */ /* 0x002fea0003800200 */
.L_x_29:
[----:B------:R-:W-:Y:S02]  /*1ab0*/  UIADD3 UR5, UPT, UPT, UR4, 0x1, URZ ;  /* 0x0000000104057890 */ /* 0x000fe4000fffe0ff */
[----:B------:R-:W-:Y:S02]  /*1ac0*/  UIADD3 UR16, UP1, UPT, UR26, 0x80, URZ ;  /* 0x000000801a107890 */ /* 0x000fe4000ff3e0ff */
[----:B------:R-:W-:Y:S02]  /*1ad0*/  UISETP.NE.AND UP0, UPT, UR5, 0x3, UPT ;  /* 0x000000030500788c */ /* 0x000fe4000bf05270 */
[----:B------:R-:W-:Y:S02]  /*1ae0*/  USHF.L.U32 UR34, UR6, 0x6, URZ ;  /* 0x0000000606227899 */ /* 0x000fe400080006ff */
[----:B------:R-:W-:Y:S02]  /*1af0*/  USEL UR8, URZ, 0x1, UP0 ;  /* 0x00000001ff087887 */ /* 0x000fe40008000000 */
[----:B------:R-:W-:-:S02]  /*1b00*/  USEL UR5, UR5, URZ, UP0 ;  /* 0x000000ff05057287 */ /* 0x000fc40008000000 */
[----:B------:R-:W-:Y:S02]  /*1b10*/  UIADD3 UR14, UP0, UPT, UR26, 0x180, URZ ;  /* 0x000001801a0e7890 */ /* 0x000fe4000ff1e0ff */
[----:B------:R-:W-:Y:S01]  /*1b20*/  LOP3.LUT R12, R12, UR8, RZ, 0x3c, !PT ;  /* 0x000000080c0c7c12 */ /* 0x000fe2000f8e3cff */
[----:B------:R-:W-:Y:S02]  /*1b30*/  USHF.L.U32 UR8, UR4, 0xd, URZ ;  /* 0x0000000d04087899 */ /* 0x000fe400080006ff */
[----:B------:R-:W-:Y:S01]  /*1b40*/  ULEA UR7, UR5, UR13, 0x3 ;  /* 0x0000000d05077291 */ /* 0x000fe2000f8e18ff */
[----:B--2---:R-:W-:Y:S01]  /*1b50*/  SHF.L.U32 R0, R12, 0x1f, RZ ;  /* 0x0000001f0c007819 */ /* 0x004fe200000006ff */
[----:B------:R-:W-:Y:S02]  /*1b60*/  ULOP3.LUT UR4, UR8, UR28, URZ, 0xfc, !UPT ;  /* 0x0000001c08047292 */ /* 0x000fe4000f8efcff */
[----:B------:R-:W-:Y:S02]  /*1b70*/  UIADD3.X UR17, UPT, UPT, URZ, UR27, URZ, UP1, !UPT ;  /* 0x0000001bff117290 */ /* 0x000fe40008ffe4ff */
[----:B------:R-:W-:-:S02]  /*1b80*/  ULEA UR4, UR4, UR13, 0x1 ;  /* 0x0000000d04047291 */ /* 0x000fc4000f8e08ff */
[----:B------:R-:W-:Y:S01]  /*1b90*/  UIADD3 UR8, UPT, UPT, UR13, 0x12400, UR8 ;  /* 0x000124000d087890 */ /* 0x000fe2000fffe008 */
[----:B------:R4:W1:Y:S01]  /*1ba0*/  SYNCS.PHASECHK.TRANS64.TRYWAIT P0, [UR7+0x18], R0 ;  /* 0x00001800ff0075a7 */ /* 0x0008620008001107 */
[----:B------:R-:W-:Y:S02]  /*1bb0*/  UIADD3 UR32, UPT, UPT, UR4, 0x6400, URZ ;  /* 0x0000640004207890 */ /* 0x000fe4000fffe0ff */
[----:B------:R-:W-:Y:S01]  /*1bc0*/  UIADD3.X UR15, UPT, UPT, URZ, UR27, URZ, UP0, !UPT ;  /* 0x0000001bff0f7290 */ /* 0x000fe200087fe4ff */
[----:B------:R-:W-:Y:S01]  /*1bd0*/  UMOV UR7, 0x30000 ;  /* 0x0003000000077882 */ /* 0x000fe20000000000 */
[----:B------:R-:W-:Y:S01]  /*1be0*/  UMOV UR18, 0x0 ;  /* 0x0000000000127882 */ /* 0x000fe20000000000 */
[----:B------:R-:W-:Y:S01]  /*1bf0*/  UMOV UR19, 0x10000000 ;  /* 0x1000000000137882 */ /* 0x000fe20000000000 */
[----:B------:R-:W-:Y:S01]  /*1c00*/  UMOV UR12, UR36 ;  /* 0x00000024000c7c82 */ /* 0x000fe20008000000 */
[----:B------:R-:W-:Y:S01]  /*1c10*/  UMOV UR9, UR33 ;  /* 0x0000002100097c82 */ /* 0x000fe20008000000 */
[----:B------:R-:W-:Y:S01]  /*1c20*/  UMOV UR10, UR34 ;  /* 0x00000022000a7c82 */ /* 0x000fe20008000000 */
[----:B------:R2:W-:Y:S01]  /*1c30*/  UTMALDG.3D.MULTICAST [UR32], [UR16], UR7, desc[UR18] ;  /* 0x00001220100073b4 */ /* 0x0005e20008011807 */
[----:B------:R-:W-:Y:S01]  /*1c40*/  UIADD3 UR6, UPT, UPT, UR6, 0x1, URZ ;  /* 0x0000000106067890 */ /* 0x000fe2000fffe0ff */
[----:B------:R-:W-:-:S03]  /*1c50*/  UMOV UR4, UR5 ;  /* 0x0000000500047c82 */ /* 0x000fc60008000000 */
[----:B------:R-:W-:Y:S01]  /*1c60*/  UISETP.NE.AND UP0, UPT, UR6, UR21, UPT ;  /* 0x000000150600728c */ /* 0x000fe2000bf05270 */
[----:B------:R4:W-:Y:S01]  /*1c70*/  UTMALDG.3D [UR8], [UR14], desc[UR18] ;  /* 0x000012080e0075b4 */ /* 0x0009e20008011000 */
[----:B--2---:R-:W-:-:S07]  /*1c80*/  UMOV UR7, UR21 ;  /* 0x0000001500077c82 */ /* 0x004fce0008000000 */
[----:B----4-:R-:W-:Y:S05]  /*1c90*/  BRA.U UP0, `(.L_x_31) ;  /* 0xfffffffd00487547 */ /* 0x010fea000b83ffff */
.L_x_25:
[----:B------:R-:W-:Y:S01]  /*1ca0*/  ULEA UR4, UR5, UR13, 0x3 ;  /* 0x0000000d05047291 */ /* 0x000fe2000f8e18ff */
[----:B--2---:R-:W-:Y:S01]  /*1cb0*/  SHF.L.U32 R0, R12, 0x1f, RZ ;  /* 0x0000001f0c007819 */ /* 0x004fe200000006ff */
[----:B------:R-:W-:Y:S01]  /*1cc0*/  @!P1 SYNCS.ARRIVE.TRANS64.A1T0 RZ, [UR13+0x68], RZ ;  /* 0x000068ffffff99a7 */ /* 0x000fe2000810000d */
[----:B------:R-:W-:-:S06]  /*1cd0*/  UISETP.GT.AND UP0, UPT, UR43, UR42, UPT ;  /* 0x0000002a2b00728c */ /* 0x000fcc000bf04270 */
[----:B-1-3--:R1:W2:Y:S03]  /*1ce0*/  SYNCS.PHASECHK.TRANS64.TRYWAIT P0, [UR4+0x18], R0 ;  /* 0x00001800ff0075a7 */ /* 0x00a2a60008001104 */
[----:B------:R-:W-:Y:S05]  /*1cf0*/  BRA.U !UP0, `(.L_x_32) ;  /* 0x0000000108bc7547 */ /* 0x000fea000b800000 */
[----:B------:R-:W-:Y:S01]  /*1d00*/  UIADD3 UR25, UPT, UPT, UR44, UR7, URZ ;  /* 0x000000072c197290 */ /* 0x000fe2000fffe0ff */
[----:B------:R-:W-:-:S11]  /*1d10*/  UMOV UR4, UR5 ;  /* 0x0000000500047c82 */ /* 0x000fd60008000000 */
.L_x_38:
[----:B------:R-:W-:Y:S01]  /*1d20*/  ULEA UR17, UR4, UR13, 0x3 ;  /* 0x0000000d04117291 */ /* 0x000fe2000f8e18ff */
[----:B--2---:R-:W-:Y:S01]  /*1d30*/  @!P3 MOV R2, 0x6000 ;  /* 0x000060000002b802 */ /* 0x004fe20000000f00 */
[----:B--2-4-:R-:W-:Y:S10]  /*1d40*/  @P0 BRA `(.L_x_33) ;  /* 0x00000000000c0947 */ /* 0x014ff40003800000 */
[----:B------:R-:W-:-:S04]  /*1d50*/  SHF.L.U32 R3, R12, 0x1f, RZ ;  /* 0x0000001f0c037819 */ /* 0x000fc800000006ff */
[----:B------:R-:W2:Y:S02]  /*1d60*/  SYNCS.PHASECHK.TRANS64.TRYWAIT P0, [UR17+0x18], R3 ;  /* 0x00001803ff0075a7 */ /* 0x000ea40008001111 */
[----:B--2---:R-:W-:Y:S05]  /*1d70*/  @!P0 BRA `(.L_x_34) ;  /* 0x0000005c00c88947 */ /* 0x004fea0003800000 */
.L_x_33:
[----:B------:R2:W-:Y:S01]  /*1d80*/  @!P3 SYNCS.ARRIVE.TRANS64 RZ, [UR17], R2 ;  /* 0x00000002ffffb9a7 */ /* 0x0005e20008000011 */
[----:B------:R-:W-:-:S04]  /*1d90*/  ULOP3.LUT UR5, UR24, 0x2, URZ, 0xfc, !UPT ;  /* 0x0000000218057892 */ /* 0x000fc8000f8efcff */
[----:B------:R-:W-:-:S09]  /*1da0*/  UISETP.NE.AND UP0, UPT, UR5, 0x2, UPT ;  /* 0x000000020500788c */ /* 0x000fd2000bf05270 */
[----:B------:R-:W-:Y:S05]  /*1db0*/  BRA.U UP0, `(.L_x_35) ;  /* 0x0000000100047547 */ /* 0x000fea000b800000 */
[----:B------:R-:W-:Y:S05]  /*1dc0*/  BPT.TRAP 0x1 ;  /* 0x000000040000795c */ /* 0x000fea0000300000 */
.L_x_35:
[----:B------:R-:W-:Y:S04]  /*1dd0*/  BSSY.RECONVERGENT B0, `(.L_x_36) ;  /* 0x0000003000007945 */ /* 0x000fe80003800200 */
[----:B------:R-:W-:Y:S05]  /*1de0*/  @P2 BRA `(.L_x_37) ;  /* 0x0000000000042947 */ /* 0x000fea0003800000 */
[----:B------:R-:W-:Y:S05]  /*1df0*/  BPT.TRAP 0x1 ;  /* 0x000000040000795c */ /* 0x000fea0000300000 */
.L_x_37:
[----:B------:R-:W-:Y:S05]  /*1e00*/  BSYNC.RECONVERGENT B0 ;  /* 0x0000000000007941 */ /* 0x000fea0003800200 */
.L_x_36:
        /* <DEDUP_REMOVED lines=8> */
[----:B------:R-:W-:Y:S02]  /*1e90*/  ULEA UR6, UR5, UR13, 0x3 ;  /* 0x0000000d05067291 */ /* 0x000fe4000f8e18ff */
[----:B------:R-:W-:Y:S01]  /*1ea0*/  ULEA UR8, UR4, UR13, 0xd ;  /* 0x0000000d04087291 */ /* 0x000fe2000f8e68ff */
[----:B-1----:R-:W-:Y:S01]  /*1eb0*/  SHF.L.U32 R0, R12, 0x1f, RZ ;  /* 0x0000001f0c007819 */ /* 0x002fe200000006ff */
[----:B------:R-:W-:Y:S02]  /*1ec0*/  ULEA UR16, UR4, UR29, 0xe ;  /* 0x0000001d04107291 */ /* 0x000fe4000f8e70ff */
[----:B------:R-:W-:Y:S02]  /*1ed0*/  UIADD3.X UR15, UPT, UPT, URZ, UR27, URZ, UP1, !UPT ;  /* 0x0000001bff0f7290 */ /* 0x000fe40008ffe4ff */
[----:B------:R-:W-:Y:S01]  /*1ee0*/  UIADD3 UR8, UPT, UPT, UR8, 0x12400, URZ ;  /* 0x0001240008087890 */ /* 0x000fe2000fffe0ff */
[----:B------:R3:W4:Y:S01]  /*1ef0*/  SYNCS.PHASECHK.TRANS64.TRYWAIT P0, [UR6+0x18], R0 ;  /* 0x00001800ff0075a7 */ /* 0x0007220008001106 */
[----:B------:R-:W-:Y:S01]  /*1f00*/  UIADD3.X UR23, UPT, UPT, URZ, UR27, URZ, UP0, !UPT ;  /* 0x0000001bff177290 */ /* 0x000fe200087fe4ff */
[----:B------:R-:W-:Y:S01]  /*1f10*/  UMOV UR6, 0x30000 ;  /* 0x0003000000067882 */ /* 0x000fe20000000000 */
[----:B------:R-:W-:Y:S01]  /*1f20*/  UMOV UR30, 0x0 ;  /* 0x00000000001e7882 */ /* 0x000fe20000000000 */
[----:B------:R-:W-:Y:S01]  /*1f30*/  UMOV UR31, 0x10000000 ;  /* 0x10000000001f7882 */ /* 0x000fe20000000000 */
[----:B------:R-:W-:Y:S01]  /*1f40*/  UMOV UR19, UR35 ;  /* 0x0000002300137c82 */ /* 0x000fe20008000000 */
[----:B------:R-:W-:Y:S01]  /*1f50*/  UMOV UR20, UR36 ;  /* 0x0000002400147c82 */ /* 0x000fe20008000000 */
[----:B------:R-:W-:Y:S01]  /*1f60*/  UMOV UR12, UR36 ;  /* 0x00000024000c7c82 */ /* 0x000fe20008000000 */
[----:B------:R-:W-:Y:S01]  /*1f70*/  UMOV UR9, UR17 ;  /* 0x0000001100097c82 */ /* 0x000fe20008000000 */
[----:B------:R-:W-:Y:S01]  /*1f80*/  UMOV UR10, UR18 ;  /* 0x00000012000a7c82 */ /* 0x000fe20008000000 */
[----:B------:R3:W-:Y:S01]  /*1f90*/  UTMALDG.3D.MULTICAST [UR16], [UR14], UR6, desc[UR30] ;  /* 0x00001e100e0073b4 */ /* 0x0007e20008011806 */
[----:B------:R-:W-:Y:S01]  /*1fa0*/  UIADD3 UR7, UPT, UPT, UR7, 0x1, URZ ;  /* 0x0000000107077890 */ /* 0x000fe2000fffe0ff */
[----:B------:R-:W-:-:S03]  /*1fb0*/  UMOV UR4, UR5 ;  /* 0x0000000500047c82 */ /* 0x000fc60008000000 */
[----:B------:R-:W-:Y:S01]  /*1fc0*/  UISETP.NE.AND UP0, UPT, UR7, UR25, UPT ;  /* 0x000000190700728c */ /* 0x000fe2000bf05270 */
[----:B------:R3:W-:Y:S08]  /*1fd0*/  UTMALDG.3D [UR8], [UR22], desc[UR30] ;  /* 0x00001e08160075b4 */ /* 0x0007f00008011000 */
[----:B---3--:R-:W-:Y:S05]  /*1fe0*/  BRA.U UP0, `(.L_x_38) ;  /* 0xfffffffd004c7547 */ /* 0x008fea000b83ffff */
.L_x_32:
[C---:B------:R-:W-:Y:S01]  /*1ff0*/  LEA R3, R11.reuse, UR13, 0x3 ;  /* 0x0000000d0b037c11 */ /* 0x040fe2000f8e18ff */
[----:B------:R-:W-:Y:S01]  /*2000*/  NOP ;  /* 0x0000000000007918 */ /* 0x000fe20000000000 */
[----:B-1----:R-:W-:Y:S02]  /*2010*/  SHF.L.U32 R0, R10, 0x1f, RZ ;  /* 0x0000001f0a007819 */ /* 0x002fe400000006ff */
[----:B------:R-:W-:Y:S02]  /*2020*/  LEA R5, R11, UR13, 0x4 ;  /* 0x0000000d0b057c11 */ /* 0x000fe4000f8e20ff */
[----:B--2-4-:R-:W1:Y:S02]  /*2030*/  SYNCS.PHASECHK.TRANS64.TRYWAIT P0, [R3+URZ+0x70], R0 ;  /* 0x00007000030075a7 */ /* 0x014e6400080011ff */
[----:B-1----:R-:W-:Y:S05]  /*2040*/  @!P0 BRA `(.L_x_39) ;  /* 0x0000005c002c8947 */ /* 0x002fea0003800000 */
.L_x_124:
[----:B------:R-:W2:Y:S01]  /*2050*/  LDS.128 R4, [R5+0x100] ;  /* 0x0001000005047984 */ /* 0x000ea20000000c00 */
[----:B------:R-:W-:Y:S01]  /*2060*/  UISETP.GE.AND UP0, UPT, UR40, 0x1, UPT ;  /* 0x000000012800788c */ /* 0x000fe2000bf06270 */
[----:B------:R-:W-:Y:S01]  /*2070*/  @!PT LDS RZ, [RZ] ;  /* 0x00000000fffff984 */ /* 0x000fe20000000800 */
[----:B------:R-:W-:Y:S01]  /*2080*/  @!PT LDS RZ, [RZ] ;  /* 0x00000000fffff984 */ /* 0x000fe20000000800 */
[----:B------:R-:W-:Y:S01]  /*2090*/  @!PT LDS RZ, [RZ] ;  /* 0x00000000fffff984 */ /* 0x000fe20000000800 */
[----:B------:R-:W-:Y:S01]  /*20a0*/  @!PT LDS RZ, [RZ] ;  /* 0x00000000fffff984 */ /* 0x000fe20000000800 */
[----:B------:R3:W-:Y:S06]  /*20b0*/  MEMBAR.ALL.CTA ;  /* 0x0000000000007992 */ /* 0x0007ec0000008000 */
[----:B---3--:R-:W3:Y:S01]  /*20c0*/  FENCE.VIEW.ASYNC.S ;  /* 0x00000000000073c6 */ /* 0x008ee20000000000 */
[----:B--2---:R-:W-:-:S13]  /*20d0*/  LOP3.LUT P0, RZ, R6, 0x1, RZ, 0xc0, !PT ;  /* 0x0000000106ff7812 */ /* 0x004fda000780c0ff */
[----:B---3--:R-:W-:Y:S01]  /*20e0*/  VOTEU.ANY UP1, P0 ;  /* 0x0000000000ff7886 */ /* 0x008fe20000020100 */
[----:B------:R-:W-:-:S13]  /*20f0*/  PLOP3.LUT P0, PT, PT, PT, UP1, 0x80, 0x8 ;  /* 0x000000000008781c */ /* 0x000fda0003f0f018 */
[----:B-1----:R-:W-:Y:S02]  /*2100*/  @P0 LOP3.LUT R0, R5, 0xffff, RZ, 0xc0, !PT ;  /* 0x0000ffff05000812 */ /* 0x002fe400078ec0ff */
[----:B------:R-:W-:Y:S02]  /*2110*/  @P0 MOV R2, R4 ;  /* 0x0000000400020202 */ /* 0x000fe40000000f00 */
[----:B------:R-:W-:Y:S01]  /*2120*/  @P0 R2UR UR6, R0 ;  /* 0x00000000000602ca */ /* 0x000fe200000e0000 */
[----:B------:R-:W-:Y:S01]  /*2130*/  VIADD R0, R3, 0x80 ;  /* 0x0000008003007836 */ /* 0x000fe20000000000 */
[----:B------:R-:W-:Y:S02]  /*2140*/  @P0 SHF.R.U32.HI R4, RZ, 0x10, R5 ;  /* 0x00000010ff040819 */ /* 0x000fe40000011605 */
[----:B------:R-:W-:Y:S02]  /*2150*/  @P0 R2UR UR7, R2 ;  /* 0x00000000020702ca */ /* 0x000fe400000e0000 */
[----:B------:R-:W-:-:S02]  /*2160*/  PRMT R0, RZ, 0x654, R0 ;  /* 0x00000654ff007816 */ /* 0x000fc40000000000 */
[----:B------:R-:W-:Y:S02]  /*2170*/  @P0 R2UR UR4, R4 ;  /* 0x00000000040402ca */ /* 0x000fe400000e0000 */
[----:B------:R1:W-:Y:S03]  /*2180*/  SYNCS.ARRIVE.TRANS64.RED.A1T0 RZ, [R0+URZ], RZ ;  /* 0x000000ff00ff79a7 */ /* 0x0003e600081004ff */
[----:B------:R-:W-:-:S04]  /*2190*/  @UP1 UMOV UR37, UR6 ;  /* 0x0000000600251c82 */ /* 0x000fc80008000000 */
[----:B------:R-:W-:-:S04]  /*21a0*/  @UP1 UMOV UR38, UR7 ;  /* 0x0000000700261c82 */ /* 0x000fc80008000000 */
[----:B------:R-:W-:Y:S01]  /*21b0*/  @UP1 UMOV UR36, UR4 ;  /* 0x0000000400241c82 */ /* 0x000fe20008000000 */
[----:B------:R-:W-:Y:S05]  /*21c0*/  BRA.U !UP0, `(.L_x_40) ;  /* 0x0000000108d47547 */ /* 0x000fea000b800000 */
[----:B------:R-:W2:Y:S01]  /*21d0*/  LDCU.128 UR16, c[0x0][0xb10] ;  /* 0x00016200ff1077ac */ /* 0x000ea20008000c00 */
[----:B------:R-:W3:Y:S01]  /*21e0*/  LDCU UR12, c[0x0][0xb20] ;  /* 0x00016400ff0c77ac */ /* 0x000ee20008000800 */
[----:B------:R-:W4:Y:S01]  /*21f0*/  LDCU UR20, c[0x0][0xb0c] ;  /* 0x00016180ff1477ac */ /* 0x000f220008000800 */
[----:B------:R-:W1:Y:S01]  /*2200*/  LDCU.64 UR8, c[0x0][0xb28] ;  /* 0x00016500ff0877ac */ /* 0x000e620008000a00 */
[----:B------:R-:W-:Y:S02]  /*2210*/  UISETP.NE.AND UP3, UPT, UR40, 0x1, UPT ;  /* 0x000000012800788c */ /* 0x000fe4000bf65270 */
[----:B--2---:R-:W-:Y:S02]  /*2220*/  UIMAD.WIDE.U32 UR10, UR39, UR19, URZ ;  /* 0x00000013270a72a5 */ /* 0x004fe4000f8e00ff */
[----:B------:R-:W-:Y:S02]  /*2230*/  UIMAD.WIDE.U32 UR6, UR41, UR16, URZ ;  /* 0x00000010290672a5 */ /* 0x000fe4000f8e00ff */
[----:B------:R-:W-:-:S02]  /*2240*/  UISETP.NE.AND UP0, UPT, UR18, 0x1, UPT ;  /* 0x000000011200788c */ /* 0x000fc4000bf05270 */
[----:B------:R-:W-:Y:S01]  /*2250*/  UIMAD.WIDE.U32 UR22, UR37, UR19, URZ ;  /* 0x00000013251672a5 */ /* 0x000fe2000f8e00ff */
[----:B------:R-:W-:Y:S02]  /*2260*/  UMOV UR10, UR11 ;  /* 0x0000000b000a7c82 */ /* 0x000fe40008000000 */
[----:B------:R-:W-:Y:S01]  /*2270*/  UMOV UR6, UR7 ;  /* 0x0000000700067c82 */ /* 0x000fe20008000000 */
[----:B---3--:R-:W-:Y:S02]  /*2280*/  USHF.R.U32.HI UR10, URZ, UR12, UR10 ;  /* 0x0000000cff0a7299 */ /* 0x008fe4000801160a */
[----:B------:R-:W-:Y:S02]  /*2290*/  USHF.R.U32.HI UR7, URZ, UR17, UR6 ;  /* 0x00000011ff077299 */ /* 0x000fe40008011606 */
[----:B----4-:R-:W-:Y:S02]  /*22a0*/  UISETP.NE.AND UP2, UPT, UR20, 0x1, UPT ;  /* 0x000000011400788c */ /* 0x010fe4000bf45270 */
[----:B------:R-:W-:-:S02]  /*22b0*/  USEL UR6, UR39, UR10, !UP0 ;  /* 0x0000000a27067287 */ /* 0x000fc4000c000000 */
[----:B------:R-:W-:Y:S02]  /*22c0*/  USEL UR7, UR41, UR7, !UP2 ;  /* 0x0000000729077287 */ /* 0x000fe4000d000000 */
[----:B-1----:R-:W-:Y:S01]  /*22d0*/  UIMAD.WIDE.U32 UR10, UR6, UR8, URZ ;  /* 0x00000008060a72a5 */ /* 0x002fe2000f8e00ff */
[----:B------:R-:W-:Y:S01]  /*22e0*/  UMOV UR4, UR23 ;  /* 0x0000001700047c82 */ /* 0x000fe20008000000 */
[----:B------:R-:W-:Y:S02]  /*22f0*/  UIMAD.WIDE.U32 UR14, UR38, UR16, URZ ;  /* 0x00000010260e72a5 */ /* 0x000fe4000f8e00ff */
[----:B------:R-:W-:-:S03]  /*2300*/  UIMAD.WIDE.U32 UR22, UR7, UR8, URZ ;  /* 0x00000008071672a5 */ /* 0x000fc6000f8e00ff */
[----:B------:R-:W-:Y:S01]  /*2310*/  UMOV UR10, UR11 ;  /* 0x0000000b000a7c82 */ /* 0x000fe20008000000 */
[----:B------:R-:W-:Y:S02]  /*2320*/  USHF.R.U32.HI UR4, URZ, UR12, UR4 ;  /* 0x0000000cff047299 */ /* 0x000fe40008011604 */
[----:B------:R-:W-:Y:S01]  /*2330*/  @UP3 USHF.R.U32.HI UR6, URZ, UR9, UR10 ;  /* 0x00000009ff063299 */ /* 0x000fe2000801160a */
[----:B------:R-:W-:Y:S01]  /*2340*/  UMOV UR14, UR15 ;  /* 0x0000000f000e7c82 */ /* 0x000fe20008000000 */
[----:B------:R-:W-:Y:S01]  /*2350*/  UMOV UR22, UR23 ;  /* 0x0000001700167c82 */ /* 0x000fe20008000000 */
[----:B------:R-:W-:Y:S02]  /*2360*/  USHF.R.U32.HI UR17, URZ, UR17, UR14 ;  /* 0x00000011ff117299 */ /* 0x000fe4000801160e */
[----:B------:R-:W-:Y:S02]  /*2370*/  USEL UR4, UR37, UR4, !UP0 ;  /* 0x0000000425047287 */ /* 0x000fe4000c000000 */
[----:B------:R-:W-:-:S02]  /*2380*/  @UP3 USHF.R.U32.HI UR7, URZ, UR9, UR22 ;  /* 0x00000009ff073299 */ /* 0x000fc40008011616 */
[----:B------:R-:W-:Y:S02]  /*2390*/  UIMAD UR10, UR40, UR6, URZ ;  /* 0x00000006280a72a4 */ /* 0x000fe4000f8e02ff */
[----:B------:R-:W-:Y:S02]  /*23a0*/  USEL UR6, UR38, UR17, !UP2 ;  /* 0x0000001126067287 */ /* 0x000fe4000d000000 */
[----:B------:R-:W-:Y:S02]  /*23b0*/  UIMAD UR12, UR40, UR7, URZ ;  /* 0x00000007280c72a4 */ /* 0x000fe4000f8e02ff */
[----:B------:R-:W-:Y:S02]  /*23c0*/  UISETP.GE.AND UP0, UPT, UR4, UR10, UPT ;  /* 0x0000000a0400728c */ /* 0x000fe4000bf06270 */
[----:B------:R-:W-:Y:S02]  /*23d0*/  UIMAD.WIDE.U32 UR10, UR4, UR8, URZ ;  /* 0x00000008040a72a5 */ /* 0x000fe4000f8e00ff */
[----:B------:R-:W-:-:S02]  /*23e0*/  UISETP.GE.OR UP0, UPT, UR6, UR12, UP0 ;  /* 0x0000000c0600728c */ /* 0x000fc40008706670 */
        /* <DEDUP_REMOVED lines=19> */
.L_x_40:
[----:B------:R-:W2:Y:S02]  /*2520*/  LDCU UR4, c[0x0][0xb30] ;  /* 0x00016600ff0477ac */ /* 0x000ea40008000800 */
[----:B--2---:R-:W-:-:S09]  /*2530*/  UISETP.NE.AND UP0, UPT, UR4, 0x1, UPT ;  /* 0x000000010400788c */ /* 0x004fd2000bf05270 */
[----:B------:R-:W-:Y:S05]  /*2540*/  BRA.U UP0, `(.L_x_41) ;  /* 0x0000000100447547 */ /* 0x000fea000b800000 */
[----:B------:R-:W2:Y:S01]  /*2550*/  LDCU.128 UR16, c[0x0][0xb10] ;  /* 0x00016200ff1077ac */ /* 0x000ea20008000c00 */
[----:B------:R-:W3:Y:S01]  /*2560*/  LDCU UR10, c[0x0][0xb0c] ;  /* 0x00016180ff0a77ac */ /* 0x000ee20008000800 */
[----:B------:R-:W4:Y:S01]  /*2570*/  LDCU UR11, c[0x0][0xb20] ;  /* 0x00016400ff0b77ac */ /* 0x000f220008000800 */
[----:B--2---:R-:W-:Y:S02]  /*2580*/  UIMAD.WIDE.U32 UR8, UR38, UR16, URZ ;  /* 0x00000010260872a5 */ /* 0x004fe4000f8e00ff */
[----:B------:R-:W-:Y:S02]  /*2590*/  UIMAD.WIDE.U32 UR6, UR37, UR19, URZ ;  /* 0x00000013250672a5 */ /* 0x000fe4000f8e00ff */
[----:B---3--:R-:W-:Y:S02]  /*25a0*/  UISETP.NE.AND UP2, UPT, UR10, 0x1, UPT ;  /* 0x000000010a00788c */ /* 0x008fe4000bf45270 */
[----:B------:R-:W-:Y:S01]  /*25b0*/  UISETP.NE.AND UP0, UPT, UR18, 0x1, UPT ;  /* 0x000000011200788c */ /* 0x000fe2000bf05270 */
[----:B------:R-:W-:-:S02]  /*25c0*/  UMOV UR8, UR9 ;  /* 0x0000000900087c82 */ /* 0x000fc40008000000 */
[----:B------:R-:W-:Y:S01]  /*25d0*/  UMOV UR4, UR7 ;  /* 0x0000000700047c82 */ /* 0x000fe20008000000 */
[----:B------:R-:W-:Y:S02]  /*25e0*/  USHF.R.U32.HI UR17, URZ, UR17, UR8 ;  /* 0x00000011ff117299 */ /* 0x000fe40008011608 */
[----:B----4-:R-:W-:Y:S02]  /*25f0*/  USHF.R.U32.HI UR4, URZ, UR11, UR4 ;  /* 0x0000000bff047299 */ /* 0x010fe40008011604 */
[----:B------:R-:W-:Y:S02]  /*2600*/  USEL UR6, UR38, UR17, !UP2 ;  /* 0x0000001126067287 */ /* 0x000fe4000d000000 */
[----:B------:R-:W-:-:S04]  /*2610*/  USEL UR4, UR37, UR4, !UP0 ;  /* 0x0000000425047287 */ /* 0x000fc8000c000000 */
[----:B------:R-:W-:Y:S02]  /*2620*/  UIADD3 UR7, UPT, UPT, UR6, -UR4, URZ ;  /* 0x8000000406077290 */ /* 0x000fe4000fffe0ff */
[----:B------:R-:W-:Y:S02]  /*2630*/  UIADD3 UR4, UPT, UPT, -UR6, UR4, URZ ;  /* 0x0000000406047290 */ /* 0x000fe4000fffe1ff */
[----:B------:R-:W-:Y:S02]  /*2640*/  UIMAD UR37, UR7, UR18, UR37 ;  /* 0x00000012072572a4 */ /* 0x000fe4000f8e0225 */
[----:B------:R-:W-:-:S12]  /*2650*/  UIMAD UR38, UR4, UR10, UR38 ;  /* 0x0000000a042672a4 */ /* 0x000fd8000f8e0226 */
.L_x_41:
[----:B------:R-:W-:Y:S01]  /*2660*/  VIADD R11, R11, 0x1 ;  /* 0x000000010b0b7836 */ /* 0x000fe20000000000 */
[----:B------:R-:W-:Y:S02]  /*2670*/  R2UR UR6, R87 ;  /* 0x00000000570672ca */ /* 0x000fe400000e0000 */
[----:B------:R-:W-:Y:S02]  /*2680*/  R2UR UR4, R86 ;  /* 0x00000000560472ca */ /* 0x000fe400000e0000 */
[C---:B------:R-:W-:Y:S02]  /*2690*/  ISETP.NE.AND P0, PT, R11.reuse, 0x2, PT ;  /* 0x000000020b00780c */ /* 0x040fe40003f05270 */
[----:B------:R-:W-:Y:S02]  /*26a0*/  PLOP3.LUT P1, PT, PT, PT, PT, 0x80, 0x8 ;  /* 0x000000000008781c */ /* 0x000fe40003f2f070 */
[----:B------:R-:W-:Y:S02]  /*26b0*/  SEL R3, RZ, 0x1, P0 ;  /* 0x00000001ff037807 */ /* 0x000fe40000000000 */
[----:B------:R-:W-:-:S02]  /*26c0*/  SEL R11, R11, RZ, P0 ;  /* 0x000000ff0b0b7207 */ /* 0x000fc40000000000 */
[----:B------:R-:W-:Y:S01]  /*26d0*/  LOP3.LUT R10, R10, R3, RZ, 0x3c, !PT ;  /* 0x000000030a0a7212 */ /* 0x000fe200078e3cff */
[----:B------:R-:W-:Y:S02]  /*26e0*/  UIADD3 UR25, UPT, UPT, UR38, UR6, URZ ;  /* 0x0000000626197290 */ /* 0x000fe4000fffe0ff */
[----:B------:R-:W-:Y:S01]  /*26f0*/  UIADD3 UR30, UPT, UPT, UR37, UR4, URZ ;  /* 0x00000004251e7290 */ /* 0x000fe2000fffe0ff */
[----:B------:R-:W-:Y:S11]  /*2700*/  BRA.U UP1, `(.L_x_42) ;  /* 0xfffffff101507547 */ /* 0x000ff6000b83ffff */
[----:B------:R-:W-:Y:S01]  /*2710*/  UIADD3 UR13, UPT, UPT, UR13, 0x18, URZ ;  /* 0x000000180d0d7890 */ /* 0x000fe2000fffe0ff */
[----:B------:R-:W-:-:S03]  /*2720*/  SHF.L.U32 R3, R12, 0x1f, RZ ;  /* 0x0000001f0c037819 */ /* 0x000fc600000006ff */
[----:B------:R-:W-:-:S09]  /*2730*/  ULEA UR4, UR5, UR13, 0x3 ;  /* 0x0000000d05047291 */ /* 0x000fd2000f8e18ff */
[----:B------:R-:W2:Y:S02]  /*2740*/  SYNCS.PHASECHK.TRANS64.TRYWAIT P0, [UR4], R3 ;  /* 0x00000003ff0075a7 */ /* 0x000ea40008001104 */
[----:B--2---:R-:W-:Y:S05]  /*2750*/  @!P0 BRA `(.L_x_43) ;  /* 0x00000054007c8947 */ /* 0x004fea0003800000 */
.L_x_126:
[----:B------:R-:W-:-:S04]  /*2760*/  UIADD3 UR4, UPT, UPT, UR5, 0x1, URZ ;  /* 0x0000000105047890 */ /* 0x000fc8000fffe0ff */
[----:B------:R-:W-:-:S04]  /*2770*/  UISETP.NE.AND UP0, UPT, UR4, 0x3, UPT ;  /* 0x000000030400788c */ /* 0x000fc8000bf05270 */
[----:B------:R-:W-:Y:S02]  /*2780*/  USEL UR6, URZ, 0x1, UP0 ;  /* 0x00000001ff067887 */ /* 0x000fe40008000000 */
[----:B------:R-:W-:-:S04]  /*2790*/  USEL UR4, UR4, URZ, UP0 ;  /* 0x000000ff04047287 */ /* 0x000fc80008000000 */
[----:B------:R-:W-:Y:S01]  /*27a0*/  ULEA UR5, UR4, UR13, 0x3 ;  /* 0x0000000d04057291 */ /* 0x000fe2000f8e18ff */
[----:B------:R-:W-:-:S04]  /*27b0*/  LOP3.LUT R12, R12, UR6, RZ, 0x3c, !PT ;  /* 0x000000060c0c7c12 */ /* 0x000fc8000f8e3cff */
[----:B-1----:R-:W-:-:S04]  /*27c0*/  SHF.L.U32 R3, R12, 0x1f, RZ ;  /* 0x0000001f0c037819 */ /* 0x002fc800000006ff */
[----:B------:R-:W1:Y:S02]  /*27d0*/  SYNCS.PHASECHK.TRANS64.TRYWAIT P0, [UR5], R3 ;  /* 0x00000003ff0075a7 */ /* 0x000e640008001105 */
[----:B-1----:R-:W-:Y:S05]  /*27e0*/  @!P0 BRA `(.L_x_44) ;  /* 0x0000005400708947 */ /* 0x002fea0003800000 */
.L_x_128:
[----:B------:R-:W-:-:S04]  /*27f0*/  UIADD3 UR4, UPT, UPT, UR4, 0x1, URZ ;  /* 0x0000000104047890 */ /* 0x000fc8000fffe0ff */
[----:B------:R-:W-:-:S04]  /*2800*/  UISETP.NE.AND UP0, UPT, UR4, 0x3, UPT ;  /* 0x000000030400788c */ /* 0x000fc8000bf05270 */
[----:B------:R-:W-:Y:S02]  /*2810*/  USEL UR5, URZ, 0x1, UP0 ;  /* 0x00000001ff057887 */ /* 0x000fe40008000000 */
[----:B------:R-:W-:-:S04]  /*2820*/  USEL UR4, UR4, URZ, UP0 ;  /* 0x000000ff04047287 */ /* 0x000fc80008000000 */
[----:B------:R-:W-:Y:S01]  /*2830*/  ULEA UR4, UR4, UR13, 0x3 ;  /* 0x0000000d04047291 */ /* 0x000fe2000f8e18ff */
[----:B-1----:R-:W-:-:S04]  /*2840*/  LOP3.LUT R3, R12, UR5, RZ, 0x3c, !PT ;  /* 0x000000050c037c12 */ /* 0x002fc8000f8e3cff */
[----:B------:R-:W-:Y:S01]  /*2850*/  SHF.L.U32 R3, R3, 0x1f, RZ ;  /* 0x0000001f03037819 */ /* 0x000fe200000006ff */
[----:B------:R-:W-:-:S07]  /*2860*/  IMAD.U32 R0, RZ, RZ, UR4 ;  /* 0x00000004ff007e24 */ /* 0x000fce000f8e00ff */
.L_x_45:
[----:B-1----:R1:W2:Y:S02]  /*2870*/  SYNCS.PHASECHK.TRANS64.TRYWAIT P0, [R0+URZ], R3 ;  /* 0x00000003000075a7 */ /* 0x0022a400080011ff */
[----:B--2---:R-:W-:Y:S05]  /*2880*/  @!P0 NANOSLEEP.SYNCS 0x989680 ;  /* 0x009896800000895d */ /* 0x004fea0003900000 */
[----:B------:R-:W2:Y:S02]  /*2890*/  @!P0 SYNCS.PHASECHK.TRANS64 P0, [R0+URZ], R3 ;  /* 0x00000003000085a7 */ /* 0x000ea400080010ff */
[----:B--2---:R-:W-:Y:S05]  /*28a0*/  @P0 EXIT ;  /* 0x000000000000094d */ /* 0x004fea0003800000 */
[----:B------:R-:W-:Y:S05]  /*28b0*/  BRA `(.L_x_45) ;  /* 0xfffffffc00ec7947 */ /* 0x000fea000383ffff */
.L_x_22:
[----:B------:R-:W1:Y:S02]  /*28c0*/  S2UR UR4, SR_CgaCtaId ;  /* 0x00000000000479c3 */ /* 0x000e640000008800 */
[----:B-1----:R-:W-:-:S04]  /*28d0*/  UISETP.NE.AND UP0, UPT, UR4, URZ, UPT ;  /* 0x000000ff0400728c */ /* 0x002fc8000bf05270 */
[----:B------:R-:W-:-:S09]  /*28e0*/  UISETP.NE.OR UP0, UPT, UR22, 0x1, UP0 ;  /* 0x000000011600788c */ /* 0x000fd20008705670 */
[----:B------:R-:W-:Y:S05]  /*28f0*/  BRA.U UP0, `(.L_x_46) ;  /* 0x00000005004c7547 */ /* 0x000fea000b800000 */
[----:B------:R-:W1:Y:S01]  /*2900*/  S2UR UR5, SR_CgaCtaId ;  /* 0x00000000000579c3 */ /* 0x000e620000008800 */
[----:B------:R-:W-:Y:S01]  /*2910*/  UMOV UR4, 0x400 ;  /* 0x0000040000047882 */ /* 0x000fe20000000000 */
[----:B------:R-:W-:Y:S01]  /*2920*/  ISETP.GE.U32.AND P2, PT, R0, 0x2, PT ;  /* 0x000000020000780c */ /* 0x000fe20003f46070 */
[----:B------:R-:W-:Y:S01]  /*2930*/  IMAD.MOV.U32 R12, RZ, RZ, 0x1 ;  /* 0x00000001ff0c7424 */ /* 0x000fe200078e00ff */
[----:B------:R-:W-:Y:S02]  /*2940*/  CS2R R10, SRZ ;  /* 0x00000000000a7805 */ /* 0x000fe4000001ff00 */
[----:B------:R-:W-:Y:S01]  /*2950*/  CS2R R8, SRZ ;  /* 0x0000000000087805 */ /* 0x000fe2000001ff00 */
[----:B-1----:R-:W-:-:S03]  /*2960*/  ULEA UR6, UR5, UR4, 0x18 ;  /* 0x0000000405067291 */ /* 0x002fc6000f8ec0ff */
[----:B------:R-:W-:-:S09]  /*2970*/  UMOV UR5, URZ ;  /* 0x000000ff00057c82 */ /* 0x000fd20008000000 */
.L_x_50:
[----:B------:R-:W-:Y:S02]  /*2980*/  LEA R2, R8, UR6, 0x3 ;  /* 0x0000000608027c11 */ /* 0x000fe4000f8e18ff */
[----:B------:R-:W-:-:S03]  /*2990*/  SHF.L.U32 R5, R9, 0x1f, RZ ;  /* 0x0000001f09057819 */ /* 0x000fc600000006ff */
[----:B------:R-:W-:Y:S01]  /*29a0*/  VIADD R4, R2, 0xe0 ;  /* 0x000000e002047836 */ /* 0x000fe20000000000 */
[----:B------:R-:W1:Y:S02]  /*29b0*/  SYNCS.PHASECHK.TRANS64.TRYWAIT P0, [R2+URZ+0xd0], R5 ;  /* 0x0000d005020075a7 */ /* 0x000e6400080011ff */
[----:B-1----:R-:W-:Y:S05]  /*29c0*/  @!P0 BRA `(.L_x_47) ;  /* 0x0000005400108947 */ /* 0x002fea0003800000 */
.L_x_129:
[----:B------:R-:W-:Y:S01]  /*29d0*/  ULEA UR4, UR5, UR6, 0x3 ;  /* 0x0000000605047291 */ /* 0x000fe2000f8e18ff */
[----:B------:R-:W-:Y:S02]  /*29e0*/  PRMT R4, RZ, 0x654, R4 ;  /* 0x00000654ff047816 */ /* 0x000fe40000000004 */
[----:B-1----:R-:W-:Y:S01]  /*29f0*/  SHF.L.U32 R5, R12, 0x1f, RZ ;  /* 0x0000001f0c057819 */ /* 0x002fe200000006ff */
[----:B------:R-:W-:Y:S01]  /*2a00*/  UIADD3 UR7, UPT, UPT, UR4, 0x70, URZ ;  /* 0x0000007004077890 */ /* 0x000fe2000fffe0ff */
[----:B------:R1:W-:Y:S05]  /*2a10*/  SYNCS.ARRIVE.TRANS64.RED.A1T0 RZ, [R4+URZ], RZ ;  /* 0x000000ff04ff79a7 */ /* 0x0003ea00081004ff */
[----:B------:R-:W-:Y:S01]  /*2a20*/  IMAD.U32 R7, RZ, RZ, UR7 ;  /* 0x00000007ff077e24 */ /* 0x000fe2000f8e00ff */
[----:B------:R-:W2:Y:S04]  /*2a30*/  SYNCS.PHASECHK.TRANS64.TRYWAIT P0, [UR4+0x80], R5 ;  /* 0x00008005ff0075a7 */ /* 0x000ea80008001104 */
[----:B------:R-:W-:Y:S01]  /*2a40*/  PRMT R6, R0, 0x654, R7 ;  /* 0x0000065400067816 */ /* 0x000fe20000000007 */
[----:B-1----:R-:W-:Y:S01]  /*2a50*/  @!P2 IMAD.MOV.U32 R4, RZ, RZ, 0x10 ;  /* 0x00000010ff04a424 */ /* 0x002fe200078e00ff */
[----:B--2---:R-:W-:Y:S06]  /*2a60*/  @!P0 BRA `(.L_x_48) ;  /* 0x0000005000fc8947 */ /* 0x004fec0003800000 */
.L_x_131:
[----:B------:R-:W-:Y:S01]  /*2a70*/  ULEA UR8, UR5, UR6, 0x4 ;  /* 0x0000000605087291 */ /* 0x000fe2000f8e20ff */
[----:B------:R-:W-:Y:S01]  /*2a80*/  SEL R3, R6, R3, !P2 ;  /* 0x0000000306037207 */ /* 0x000fe20005000000 */
[----:B------:R-:W-:Y:S01]  /*2a90*/  UIADD3 UR9, UPT, UPT, UR4, 0x70, URZ ;  /* 0x0000007004097890 */ /* 0x000fe2000fffe0ff */
[----:B-1----:R-:W-:Y:S01]  /*2aa0*/  LEA R2, R11, UR6, 0x3 ;  /* 0x000000060b027c11 */ /* 0x002fe2000f8e18ff */
[----:B------:R-:W-:Y:S01]  /*2ab0*/  UIADD3 UR8, UPT, UPT, UR8, 0x100, URZ ;  /* 0x0000010008087890 */ /* 0x000fe2000fffe0ff */
[----:B------:R-:W-:Y:S01]  /*2ac0*/  SHF.L.U32 R5, R10, 0x1f, RZ ;  /* 0x0000001f0a057819 */ /* 0x000fe200000006ff */
[----:B------:R1:W-:Y:S01]  /*2ad0*/  @!P2 SYNCS.ARRIVE.TRANS64.RED RZ, [R3+URZ], R4 ;  /* 0x0000000403ffa9a7 */ /* 0x0003e200080004ff */
[----:B------:R-:W-:Y:S01]  /*2ae0*/  UIADD3 UR4, UPT, UPT, UR5, 0x1, URZ ;  /* 0x0000000105047890 */ /* 0x000fe2000fffe0ff */
[----:B------:R-:W-:-:S03]  /*2af0*/  VIADD R8, R8, 0x1 ;  /* 0x0000000108087836 */ /* 0x000fc60000000000 */
[----:B------:R-:W-:Y:S02]  /*2b00*/  UISETP.NE.AND UP0, UPT, UR4, 0x2, UPT ;  /* 0x000000020400788c */ /* 0x000fe4000bf05270 */
[----:B------:R-:W-:Y:S06]  /*2b10*/  UGETNEXTWORKID.BROADCAST [UR8], [UR9] ;  /* 0x00000000080073ca */ /* 0x000fec0008000100 */
[----:B------:R-:W-:Y:S01]  /*2b20*/  USEL UR7, URZ, 0x1, UP0 ;  /* 0x00000001ff077887 */ /* 0x000fe20008000000 */
[----:B------:R-:W-:Y:S01]  /*2b30*/  ISETP.NE.AND P0, PT, R8, 0x2, PT ;  /* 0x000000020800780c */ /* 0x000fe20003f05270 */
[----:B------:R-:W-:Y:S01]  /*2b40*/  USEL UR5, UR4, URZ, UP0 ;  /* 0x000000ff04057287 */ /* 0x000fe20008000000 */
[----:B------:R-:W2:Y:S03]  /*2b50*/  SYNCS.PHASECHK.TRANS64.TRYWAIT P1, [R2+URZ+0x70], R5 ;  /* 0x00007005020075a7 */ /* 0x000ea600080211ff */
[----:B------:R-:W-:Y:S01]  /*2b60*/  LOP3.LUT R12, R12, UR7, RZ, 0x3c, !PT ;  /* 0x000000070c0c7c12 */ /* 0x000fe2000f8e3cff */
[----:B-12---:R-:W-:Y:S07]  /*2b70*/  @!P1 BRA `(.L_x_49) ;  /* 0x0000005000d09947 */ /* 0x006fee0003800000 */
.L_x_132:
[C---:B------:R-:W-:Y:S01]  /*2b80*/  LEA R4, R11.reuse, UR6, 0x4 ;  /* 0x000000060b047c11 */ /* 0x040fe2000f8e20ff */
[----:B-1----:R-:W-:Y:S01]  /*2b90*/  VIADD R2, R2, 0x80 ;  /* 0x0000008002027836 */ /* 0x002fe20000000000 */
[----:B------:R-:W-:Y:S01]  /*2ba0*/  SEL R8, R8, RZ, P0 ;  /* 0x000000ff08087207 */ /* 0x000fe20000000000 */
[----:B------:R-:W-:-:S03]  /*2bb0*/  VIADD R11, R11, 0x1 ;  /* 0x000000010b0b7836 */ /* 0x000fc60000000000 */
[----:B------:R-:W1:Y:S01]  /*2bc0*/  LDS.128 R4, [R4+0x100] ;  /* 0x0001000004047984 */ /* 0x000e620000000c00 */
[----:B------:R-:W-:Y:S02]  /*2bd0*/  PRMT R2, RZ, 0x654, R2 ;  /* 0x00000654ff027816 */ /* 0x000fe40000000002 */
[C---:B------:R-:W-:Y:S01]  /*2be0*/  ISETP.NE.AND P1, PT, R11.reuse, 0x2, PT ;  /* 0x000000020b00780c */ /* 0x040fe20003f25270 */
[----:B------:R-:W-:Y:S01]  /*2bf0*/  @!PT LDS RZ, [RZ] ;  /* 0x00000000fffff984 */ /* 0x000fe20000000800 */
[----:B------:R-:W-:Y:S01]  /*2c00*/  @!PT LDS RZ, [RZ] ;  /* 0x00000000fffff984 */ /* 0x000fe20000000800 */
[----:B------:R-:W-:Y:S01]  /*2c10*/  @!PT LDS RZ, [RZ] ;  /* 0x00000000fffff984 */ /* 0x000fe20000000800 */
[----:B------:R-:W-:Y:S01]  /*2c20*/  @!PT LDS RZ, [RZ] ;  /* 0x00000000fffff984 */ /* 0x000fe20000000800 */
[----:B------:R2:W-:Y:S06]  /*2c30*/  MEMBAR.ALL.CTA ;  /* 0x0000000000007992 */ /* 0x0005ec0000008000 */
[----:B--2---:R-:W2:Y:S01]  /*2c40*/  FENCE.VIEW.ASYNC.S ;  /* 0x00000000000073c6 */ /* 0x004ea20000000000 */
[----:B------:R-:W-:Y:S01]  /*2c50*/  SEL R11, R11, RZ, P1 ;  /* 0x000000ff0b0b7207 */ /* 0x000fe20000800000 */
[----:B--2---:R2:W-:Y:S01]  /*2c60*/  SYNCS.ARRIVE.TRANS64.RED.A1T0 RZ, [R2+URZ], RZ ;  /* 0x000000ff02ff79a7 */ /* 0x0045e200081004ff */
[----:B-1----:R-:W-:-:S02]  /*2c70*/  LOP3.LUT P3, RZ, R6, 0x1, RZ, 0xc0, !PT ;  /* 0x0000000106ff7812 */ /* 0x002fc4000786c0ff */
[----:B------:R-:W-:-:S04]  /*2c80*/  SEL R5, RZ, 0x1, P1 ;  /* 0x00000001ff057807 */ /* 0x000fc80000800000 */
[----:B------:R-:W-:Y:S02]  /*2c90*/  LOP3.LUT R10, R10, R5, RZ, 0x3c, !PT ;  /* 0x000000050a0a7212 */ /* 0x000fe400078e3cff */
[----:B--2---:R-:W-:-:S04]  /*2ca0*/  SEL R2, RZ, 0x1, P0 ;  /* 0x00000001ff027807 */ /* 0x004fc80000000000 */
[----:B------:R-:W-:Y:S01]  /*2cb0*/  LOP3.LUT R9, R9, R2, RZ, 0x3c, !PT ;  /* 0x0000000209097212 */ /* 0x000fe200078e3cff */
[----:B------:R-:W-:Y:S06]  /*2cc0*/  @P3 BRA `(.L_x_50) ;  /* 0xfffffffc002c3947 */ /* 0x000fec000383ffff */
[----:B------:R-:W-:Y:S01]  /*2cd0*/  ULEA UR4, UR5, UR6, 0x3 ;  /* 0x0000000605047291 */ /* 0x000fe2000f8e18ff */
[----:B------:R-:W-:-:S08]  /*2ce0*/  SHF.L.U32 R3, R12, 0x1f, RZ ;  /* 0x0000001f0c037819 */ /* 0x000fd000000006ff */
[----:B------:R-:W1:Y:S02]  /*2cf0*/  SYNCS.PHASECHK.TRANS64 P0, [UR4+0x80], R3 ;  /* 0x00008003ff0075a7 */ /* 0x000e640008001004 */
[----:B-1----:R-:W-:Y:S05]  /*2d00*/  @P0 BRA `(.L_x_51) ;  /* 0x0000000000080947 */ /* 0x002fea0003800000 */
[----:B------:R-:W1:Y:S02]  /*2d10*/  SYNCS.PHASECHK.TRANS64.TRYWAIT P0, [UR4+0x80], R3 ;  /* 0x00008003ff0075a7 */ /* 0x000e640008001104 */
[----:B-1----:R-:W-:Y:S05]  /*2d20*/  @!P0 BRA `(.L_x_52) ;  /* 0x0000005000788947 */ /* 0x002fea0003800000 */
.L_x_51:
[----:B------:R-:W-:-:S04]  /*2d30*/  UIADD3 UR7, UPT, UPT, UR5, 0x1, URZ ;  /* 0x0000000105077890 */ /* 0x000fc8000fffe0ff */
[----:B------:R-:W-:-:S04]  /*2d40*/  UISETP.NE.AND UP0, UPT, UR7, 0x2, UPT ;  /* 0x000000020700788c */ /* 0x000fc8000bf05270 */
[----:B------:R-:W-:Y:S02]  /*2d50*/  USEL UR8, URZ, 0x1, UP0 ;  /* 0x00000001ff087887 */ /* 0x000fe40008000000 */
[----:B------:R-:W-:-:S04]  /*2d60*/  USEL UR7, UR7, URZ, UP0 ;  /* 0x000000ff07077287 */ /* 0x000fc80008000000 */
[----:B------:R-:W-:Y:S01]  /*2d70*/  ULEA UR7, UR7, UR6, 0x3 ;  /* 0x0000000607077291 */ /* 0x000fe2000f8e18ff */
[----:B-1----:R-:W-:-:S04]  /*2d80*/  LOP3.LUT R3, R12, UR8, RZ, 0x3c, !PT ;  /* 0x000000080c037c12 */ /* 0x002fc8000f8e3cff */
[----:B------:R-:W-:-:S04]  /*2d90*/  SHF.L.U32 R0, R3, 0x1f, RZ ;  /* 0x0000001f03007819 */ /* 0x000fc800000006ff */
[----:B------:R-:W1:Y:S02]  /*2da0*/  SYNCS.PHASECHK.TRANS64 P0, [UR7+0x80], R0 ;  /* 0x00008000ff0075a7 */ /* 0x000e640008001007 */
[----:B-1----:R-:W-:Y:S05]  /*2db0*/  @P0 EXIT ;  /* 0x000000000000094d */ /* 0x002fea0003800000 */
[----:B------:R-:W-:Y:S02]  /*2dc0*/  SHF.L.U32 R3, R3, 0x1f, RZ ;  /* 0x0000001f03037819 */ /* 0x000fe400000006ff */
[----:B------:R-:W-:-:S07]  /*2dd0*/  MOV R0, UR7 ;  /* 0x0000000700007c02 */ /* 0x000fce0008000f00 */
.L_x_53:
[----:B-1----:R1:W2:Y:S02]  /*2de0*/  SYNCS.PHASECHK.TRANS64.TRYWAIT P0, [R0+URZ+0x80], R3 ;  /* 0x00008003000075a7 */ /* 0x0022a400080011ff */
[----:B--2---:R-:W-:Y:S05]  /*2df0*/  @!P0 NANOSLEEP.SYNCS 0x989680 ;  /* 0x009896800000895d */ /* 0x004fea0003900000 */
[----:B------:R-:W2:Y:S02]  /*2e00*/  @!P0 SYNCS.PHASECHK.TRANS64 P0, [R0+URZ+0x80], R3 ;  /* 0x00008003000085a7 */ /* 0x000ea400080010ff */
[----:B--2---:R-:W-:Y:S05]  /*2e10*/  @P0 EXIT ;  /* 0x000000000000094d */ /* 0x004fea0003800000 */
[----:B------:R-:W-:Y:S05]  /*2e20*/  BRA `(.L_x_53) ;  /* 0xfffffffc00ec7947 */ /* 0x000fea000383ffff */
.L_x_46:
[----:B------:R-:W-:Y:S05]  /*2e30*/  BRA.U UP4, `(.L_x_54) ;  /* 0x0000000d04c07547 */ /* 0x000fea000b800000 */
[----:B------:R-:W1:Y:S01]  /*2e40*/  S2UR UR7, SR_CgaCtaId ;  /* 0x00000000000779c3 */ /* 0x000e620000008800 */
[----:B------:R-:W-:Y:S01]  /*2e50*/  UMOV UR4, 0x40 ;  /* 0x0000004000047882 */ /* 0x000fe20000000000 */
[----:B------:R-:W-:Y:S01]  /*2e60*/  NOP ;  /* 0x0000000000007918 */ /* 0x000fe20000000000 */
[----:B------:R-:W-:Y:S01]  /*2e70*/  UMOV UR6, 0x400 ;  /* 0x0000040000067882 */ /* 0x000fe20000000000 */
[----:B-1----:R-:W-:Y:S02]  /*2e80*/  ULEA UR5, UR7, UR4, 0x18 ;  /* 0x0000000407057291 */ /* 0x002fe4000f8ec0ff */
[----:B------:R-:W-:-:S07]  /*2e90*/  ULEA UR6, UR7, UR6, 0x18 ;  /* 0x0000000607067291 */ /* 0x000fce000f8ec0ff */
[----:B------:R-:W1:Y:S02]  /*2ea0*/  LDS.U8 R0, [UR5+0x1c] ;  /* 0x00001c05ff007984 */ /* 0x000e640008000000 */
[----:B-1----:R-:W-:-:S13]  /*2eb0*/  ISETP.NE.AND P0, PT, R0, RZ, PT ;  /* 0x000000ff0000720c */ /* 0x002fda0003f05270 */
[----:B------:R-:W-:Y:S05]  /*2ec0*/  @P0 BRA `(.L_x_55) ;  /* 0x0000000000580947 */ /* 0x000fea0003800000 */
[----:B------:R-:W-:-:S13]  /*2ed0*/  ELECT P0, URZ, PT ;  /* 0x0000000000ff782f */ /* 0x000fda0003800000 */
[----:B------:R-:W-:Y:S05]  /*2ee0*/  @!P0 BRA `(.L_x_56) ;  /* 0x0000000000608947 */ /* 0x000fea0003800000 */
[----:B------:R-:W-:Y:S01]  /*2ef0*/  UMOV UR4, 0x10 ;  /* 0x0000001000047882 */ /* 0x000fe20000000000 */
[----:B------:R-:W-:Y:S01]  /*2f00*/  HFMA2 R0, -RZ, RZ, 0, 5.9604644775390625e-08 ;  /* 0x00000001ff007431 */ /* 0x000fe200000001ff */
[----:B------:R-:W-:-:S03]  /*2f10*/  MOV R3, 0xffff ;  /* 0x0000ffff00037802 */ /* 0x000fc60000000f00 */
[----:B------:R-:W-:Y:S04]  /*2f20*/  DEPBAR.LE SB1, 0x36 ;  /* 0x00009d800000791a */ /* 0x000fe80000000000 */
[----:B------:R-:W1:Y:S02]  /*2f30*/  UTCATOMSWS.FIND_AND_SET.ALIGN UP0, UR4, UR4 ;  /* 0x00000004000475e3 */ /* 0x000e640008000800 */
[----:B-1----:R-:W-:Y:S01]  /*2f40*/  MOV R4, UR4 ;  /* 0x0000000400047c02 */ /* 0x002fe20008000f00 */
[----:B------:R-:W-:Y:S06]  /*2f50*/  BRA.U UP0, `(.L_x_57) ;  /* 0x0000000100187547 */ /* 0x000fec000b800000 */
.L_x_58:
[----:B------:R-:W-:Y:S05]  /*2f60*/  NANOSLEEP 0x64 ;  /* 0x000000640000795d */ /* 0x000fea0003800000 */
[----:B------:R-:W-:-:S05]  /*2f70*/  UMOV UR4, 0x10 ;  /* 0x0000001000047882 */ /* 0x000fca0000000000 */
[----:B------:R-:W-:Y:S04]  /*2f80*/  DEPBAR.LE SB1, 0x36 ;  /* 0x00009d800000791a */ /* 0x000fe80000000000 */
[----:B------:R-:W1:Y:S02]  /*2f90*/  UTCATOMSWS.FIND_AND_SET.ALIGN UP0, UR4, UR4 ;  /* 0x00000004000475e3 */ /* 0x000e640008000800 */
[----:B-1----:R-:W-:Y:S01]  /*2fa0*/  MOV R4, UR4 ;  /* 0x0000000400047c02 */ /* 0x002fe20008000f00 */
[----:B------:R-:W-:Y:S05]  /*2fb0*/  BRA.U !UP0, `(.L_x_58) ;  /* 0xfffffffd08e87547 */ /* 0x000fea000b83ffff */
.L_x_57:
[-C--:B------:R-:W-:Y:S02]  /*2fc0*/  SHF.L.U32 R3, R3, R4.reuse, RZ ;  /* 0x0000000403037219 */ /* 0x080fe400000006ff */
[----:B------:R-:W-:Y:S01]  /*2fd0*/  SHF.L.U32 R0, R0, R4, RZ ;  /* 0x0000000400007219 */ /* 0x000fe200000006ff */
[----:B------:R-:W-:Y:S02]  /*2fe0*/  IMAD.SHL.U32 R4, R4, 0x20, RZ ;  /* 0x0000002004047824 */ /* 0x000fe400078e00ff */
[----:B------:R1:W-:Y:S04]  /*2ff0*/  ATOMS.OR RZ, [UR5+0x14], R3 ;  /* 0x00001403ffff798c */ /* 0x0003e8000b000005 */
[----:B------:R1:W-:Y:S04]  /*3000*/  ATOMS.OR RZ, [UR5+0x18], R0 ;  /* 0x00001800ffff798c */ /* 0x0003e8000b000005 */
[----:B------:R1:W-:Y:S01]  /*3010*/  STS [UR6+0x120], R4 ;  /* 0x00012004ff007988 */ /* 0x0003e20008000806 */
[----:B------:R-:W-:Y:S05]  /*3020*/  BRA `(.L_x_56) ;  /* 0x0000000000107947 */ /* 0x000fea0003800000 */
.L_x_55:
[----:B------:R-:W-:Y:S02]  /*3030*/  MOV R0, 0xffffffff ;  /* 0xffffffff00007802 */ /* 0x000fe40000000f00 */
[----:B------:R-:W-:-:S03]  /*3040*/  MOV R4, 0x3070 ;  /* 0x0000307000047802 */ /* 0x000fc60000000f00 */
[----:B------:R1:W-:Y:S04]  /*3050*/  STS [UR6+0x120], R0 ;  /* 0x00012000ff007988 */ /* 0x0003e80008000806 */
[----:B-1---5:R-:W-:Y:S05]  /*3060*/  CALL.REL.NOINC `($__internal_1_$__cuda_sm10x_tcgen05_guardrail_trap_phase_invalid_during_alloc) ;  /* 0x00000054004c7944 */ /* 0x022fea0003c00000 */
.L_x_56:
[----:B------:R-:W-:Y:S05]  /*3070*/  WARPSYNC.ALL ;  /* 0x0000000000007948 */ /* 0x000fea0003800000 */
[----:B------:R-:W2:Y:S01]  /*3080*/  S2UR UR4, SR_CgaCtaId ;  /* 0x00000000000479c3 */ /* 0x000ea20000008800 */
[----:B------:R-:W-:Y:S01]  /*3090*/  UMOV UR26, 0x400 ;  /* 0x00000400001a7882 */ /* 0x000fe20000000000 */
[----:B------:R-:W-:-:S06]  /*30a0*/  NOP ;  /* 0x0000000000007918 */ /* 0x000fcc0000000000 */
[----:B------:R-:W-:Y:S06]  /*30b0*/  BAR.ARV 0x6, 0xa0 ;  /* 0x0182800000007b1d */ /* 0x000fec0000002000 */
[----:B------:R-:W3:Y:S01]  /*30c0*/  LDCU UR5, c[0x0][0x38c] ;  /* 0x00007180ff0577ac */ /* 0x000ee20008000800 */
[----:B------:R-:W-:Y:S01]  /*30d0*/  LOP3.LUT R2, R2, 0xffff, RZ, 0xc0, !PT ;  /* 0x0000ffff02027812 */ /* 0x000fe200078ec0ff */
[----:B------:R-:W-:Y:S01]  /*30e0*/  IMAD.MOV.U32 R11, RZ, RZ, 0x1 ;  /* 0x00000001ff0b7424 */ /* 0x000fe200078e00ff */
[----:B------:R-:W-:Y:S01]  /*30f0*/  CS2R R8, SRZ ;  /* 0x0000000000087805 */ /* 0x000fe2000001ff00 */
[----:B------:R-:W4:Y:S01]  /*3100*/  LDCU UR7, c[0x0][0x38c] ;  /* 0x00007180ff0777ac */ /* 0x000f220008000800 */
[----:B------:R-:W-:Y:S01]  /*3110*/  R2UR UR27, R2 ;  /* 0x00000000021b72ca */ /* 0x000fe200000e0000 */
[----:B------:R-:W-:Y:S01]  /*3120*/  IMAD.MOV.U32 R10, RZ, RZ, RZ ;  /* 0x000000ffff0a7224 */ /* 0x000fe200078e00ff */
[----:B------:R-:W-:Y:S01]  /*3130*/  UMOV UR31, URZ ;  /* 0x000000ff001f7c82 */ /* 0x000fe20008000000 */
[----:B------:R-:W-:Y:S01]  /*3140*/  UMOV UR22, URZ ;  /* 0x000000ff00167c82 */ /* 0x000fe20008000000 */
[----:B--2---:R-:W-:Y:S01]  /*3150*/  ULEA UR26, UR4, UR26, 0x18 ;  /* 0x0000001a041a7291 */ /* 0x004fe2000f8ec0ff */
[----:B------:R-:W-:Y:S01]  /*3160*/  UMOV UR38, 0x0 ;  /* 0x0000000000267882 */ /* 0x000fe20000000000 */
[----:B------:R-:W-:-:S02]  /*3170*/  UMOV UR39, 0x8100490 ;  /* 0x0810049000277882 */ /* 0x000fc40000000000 */
[----:B------:R-:W-:Y:S02]  /*3180*/  UIADD3 UR4, UPT, UPT, UR26, 0x6400, URZ ;  /* 0x000064001a047890 */ /* 0x000fe4000fffe0ff */
[----:B------:R-:W-:Y:S02]  /*3190*/  UIADD3 UR6, UPT, UPT, UR26, 0x12400, URZ ;  /* 0x000124001a067890 */ /* 0x000fe4000fffe0ff */
[----:B---3--:R-:W-:Y:S01]  /*31a0*/  UIADD3 UR5, UPT, UPT, UR5, 0x3f, URZ ;  /* 0x0000003f05057890 */ /* 0x008fe2000fffe0ff */
[----:B-1----:R-:W1:Y:S01]  /*31b0*/  LDS R0, [UR26+0x120] ;  /* 0x0001201aff007984 */ /* 0x002e620008000800 */
[----:B------:R-:W-:Y:S01]  /*31c0*/  UMOV UR36, 0x0 ;  /* 0x0000000000247882 */ /* 0x000fe20000000000 */
[----:B------:R-:W-:Y:S01]  /*31d0*/  UMOV UR37, 0x8100490 ;  /* 0x0810049000257882 */ /* 0x000fe20000000000 */
[----:B------:R-:W-:Y:S02]  /*31e0*/  USHF.R.S32.HI UR40, URZ, 0x1f, UR5 ;  /* 0x0000001fff287899 */ /* 0x000fe40008011405 */
[----:B----4-:R-:W-:-:S02]  /*31f0*/  UISETP.GE.AND UP4, UPT, UR7, 0x1, UPT ;  /* 0x000000010700788c */ /* 0x010fc4000bf86270 */
[----:B------:R-:W-:Y:S02]  /*3200*/  ULEA.HI UR40, UR40, UR5, URZ, 0x6 ;  /* 0x0000000528287291 */ /* 0x000fe4000f8f30ff */
[----:B------:R-:W-:Y:S02]  /*3210*/  USHF.R.U32.HI UR5, URZ, 0x4, UR4 ;  /* 0x00000004ff057899 */ /* 0x000fe40008011604 */
[----:B------:R-:W-:Y:S02]  /*3220*/  USHF.R.S32.HI UR40, URZ, 0x6, UR40 ;  /* 0x00000006ff287899 */ /* 0x000fe40008011428 */
[----:B------:R-:W-:Y:S02]  /*3230*/  USHF.R.U32.HI UR4, URZ, 0x4, UR6 ;  /* 0x00000004ff047899 */ /* 0x000fe40008011606 */
[----:B------:R-:W-:Y:S02]  /*3240*/  UISETP.LT.AND UP0, UPT, UR40, 0x1, UPT ;  /* 0x000000012800788c */ /* 0x000fe4000bf01270 */
[----:B------:R-:W-:-:S02]  /*3250*/  ULOP3.LUT UR5, UR5, 0x3fff, URZ, 0xc0, !UPT ;  /* 0x00003fff05057892 */ /* 0x000fc4000f8ec0ff */
[----:B------:R-:W-:Y:S02]  /*3260*/  ULOP3.LUT UR4, UR4, 0x3fff, URZ, 0xc0, !UPT ;  /* 0x00003fff04047892 */ /* 0x000fe4000f8ec0ff */
[----:B------:R-:W-:Y:S02]  /*3270*/  USEL UR41, UR40, 0x1, !UP0 ;  /* 0x0000000128297887 */ /* 0x000fe4000c000000 */
[----:B------:R-:W-:Y:S02]  /*3280*/  ULOP3.LUT UR28, UR5, 0x10000, URZ, 0xfc, !UPT ;  /* 0x00010000051c7892 */ /* 0x000fe4000f8efcff */
[----:B------:R-:W-:Y:S02]  /*3290*/  ULOP3.LUT UR29, UR4, 0x10000, URZ, 0xfc, !UPT ;  /* 0x00010000041d7892 */ /* 0x000fe4000f8efcff */
[----:B------:R-:W-:Y:S01]  /*32a0*/  UIADD3 UR41, UPT, UPT, -UR41, URZ, URZ ;  /* 0x000000ff29297290 */ /* 0x000fe2000fffe1ff */
[----:B------:R-:W-:Y:S01]  /*32b0*/  UMOV UR34, 0x0 ;  /* 0x0000000000227882 */ /* 0x000fe20000000000 */
[----:B------:R-:W-:Y:S01]  /*32c0*/  UMOV UR35, 0x8100490 ;  /* 0x0810049000237882 */ /* 0x000fe20000000000 */
[----:B------:R-:W-:Y:S01]  /*32d0*/  UMOV UR32, 0x0 ;  /* 0x0000000000207882 */ /* 0x000fe20000000000 */
[----:B------:R-:W-:Y:S01]  /*32e0*/  UMOV UR33, 0x8100490 ;  /* 0x0810049000217882 */ /* 0x000fe20000000000 */
[----:B-1----:R-:W-:-:S15]  /*32f0*/  R2UR UR42, R0 ;  /* 0x00000000002a72ca */ /* 0x002fde00000e0000 */
.L_x_65:
[----:B------:R-:W-:Y:S02]  /*3300*/  LEA R0, R10, UR26, 0x3 ;  /* 0x0000001a0a007c11 */ /* 0x000fe4000f8e18ff */
[----:B------:R-:W-:Y:S02]  /*3310*/  SHF.L.U32 R5, R9, 0x1f, RZ ;  /* 0x0000001f09057819 */ /* 0x000fe400000006ff */
[----:B------:R-:W-:Y:S01]  /*3320*/  PLOP3.LUT P0, PT, PT, PT, UP4, 0x80, 0x8 ;  /* 0x000000000008781c */ /* 0x000fe20003f0f048 */
[----:B------:R-:W-:Y:S01]  /*3330*/  VIADD R3, R0, 0x80 ;  /* 0x0000008000037836 */ /* 0x000fe20000000000 */
[----:B-1----:R-:W1:Y:S02]  /*3340*/  SYNCS.PHASECHK.TRANS64.TRYWAIT P1, [R0+URZ+0x70], R5 ;  /* 0x00007005000075a7 */ /* 0x002e6400080211ff */
[----:B-1-3--:R-:W-:Y:S09]  /*3350*/  @!P1 BRA `(.L_x_59) ;  /* 0x0000004c00049947 */ /* 0x00aff20003800000 */
.L_x_134:
[----:B------:R-:W-:Y:S01]  /*3360*/  LEA R4, R10, UR26, 0x4 ;  /* 0x0000001a0a047c11 */ /* 0x000fe2000f8e20ff */
[----:B------:R-:W-:Y:S01]  /*3370*/  @UP4 ULEA UR4, UR22, UR26, 0x3 ;  /* 0x0000001a16044291 */ /* 0x000fe2000f8e18ff */
[----:B------:R-:W-:Y:S01]  /*3380*/  PLOP3.LUT P2, PT, PT, PT, PT, 0x80, 0x8 ;  /* 0x000000000008781c */ /* 0x000fe20003f4f070 */
[----:B------:R-:W-:Y:S01]  /*3390*/  ULEA UR30, UR31, UR26, 0x3 ;  /* 0x0000001a1f1e7291 */ /* 0x000fe2000f8e18ff */
[----:B------:R-:W-:Y:S01]  /*33a0*/  PRMT R3, RZ, 0x654, R3 ;  /* 0x00000654ff037816 */ /* 0x000fe20000000003 */
[----:B------:R-:W-:Y:S01]  /*33b0*/  ULEA UR11, UR31, UR42, 0x6 ;  /* 0x0000002a1f0b7291 */ /* 0x000fe2000f8e30ff */
[----:B-1----:R-:W1:Y:S01]  /*33c0*/  LDS.128 R4, [R4+0x100] ;  /* 0x0001000004047984 */ /* 0x002e620000000c00 */
[----:B------:R-:W-:Y:S02]  /*33d0*/  @P0 SHF.L.U32 R2, R8, 0x1f, RZ ;  /* 0x0000001f08020819 */ /* 0x000fe400000006ff */
[----:B------:R-:W-:Y:S01]  /*33e0*/  SHF.L.U32 R0, R11, 0x1f, RZ ;  /* 0x0000001f0b007819 */ /* 0x000fe200000006ff */
[----:B------:R-:W-:Y:S01]  /*33f0*/  @!PT LDS RZ, [RZ] ;  /* 0x00000000fffff984 */ /* 0x000fe20000000800 */
[----:B------:R-:W-:Y:S01]  /*3400*/  @!PT LDS RZ, [RZ] ;  /* 0x00000000fffff984 */ /* 0x000fe20000000800 */
[----:B------:R-:W-:Y:S01]  /*3410*/  @!PT LDS RZ, [RZ] ;  /* 0x00000000fffff984 */ /* 0x000fe20000000800 */
[----:B------:R-:W-:Y:S01]  /*3420*/  @!PT LDS RZ, [RZ] ;  /* 0x00000000fffff984 */ /* 0x000fe20000000800 */
[----:B------:R2:W-:Y:S06]  /*3430*/  MEMBAR.ALL.CTA ;  /* 0x0000000000007992 */ /* 0x0005ec0000008000 */
[----:B--2---:R-:W2:Y:S02]  /*3440*/  FENCE.VIEW.ASYNC.S ;  /* 0x00000000000073c6 */ /* 0x004ea40000000000 */
[----:B--2---:R2:W-:Y:S01]  /*3450*/  SYNCS.ARRIVE.TRANS64.RED.A1T0 RZ, [R3+URZ], RZ ;  /* 0x000000ff03ff79a7 */ /* 0x0045e200081004ff */
[----:B------:R2:W3:Y:S01]  /*3460*/  @P0 SYNCS.PHASECHK.TRANS64.TRYWAIT P2, [UR4], R2 ;  /* 0x00000002ff0005a7 */ /* 0x0004e20008041104 */
[----:B-1----:R-:W-:Y:S01]  /*3470*/  LOP3.LUT P1, RZ, R6, 0x1, RZ, 0xc0, !PT ;  /* 0x0000000106ff7812 */ /* 0x002fe2000782c0ff */
[----:B------:R-:W1:Y:S02]  /*3480*/  SYNCS.PHASECHK.TRANS64.TRYWAIT P0, [UR30+0xb0], R0 ;  /* 0x0000b000ff0075a7 */ /* 0x000e64000800111e */
[----:B-123--:R-:W-:Y:S10]  /*3490*/  @!P0 BRA `(.L_x_60) ;  /* 0x0000004800c88947 */ /* 0x00eff40003800000 */
.L_x_136:
[----:B------:R-:W-:Y:S01]  /*34a0*/  IADD3 R10, PT, PT, R10, 0x1, RZ ;  /* 0x000000010a0a7810 */ /* 0x000fe20007ffe0ff */
[----:B------:R-:W-:Y:S06]  /*34b0*/  BRA.U !UP4, `(.L_x_61) ;  /* 0x000000010cc07547 */ /* 0x000fec000b800000 */
[----:B------:R-:W-:Y:S01]  /*34c0*/  UPLOP3.LUT UP2, UPT, UPT, UPT, UPT, 0x40, 0x4 ;  /* 0x000000000004789c */ /* 0x000fe20003f4e870 */
[----:B------:R-:W-:Y:S01]  /*34d0*/  UMOV UR24, UR41 ;  /* 0x0000002900187c82 */ /* 0x000fe20008000000 */
[----:B------:R-:W-:Y:S01]  /*34e0*/  UMOV UR23, UR40 ;  /* 0x0000002800177c82 */ /* 0x000fe20008000000 */
[----:B------:R-:W-:-:S08]  /*34f0*/  UMOV UR10, UR22 ;  /* 0x00000016000a7c82 */ /* 0x000fd00008000000 */
.L_x_64:
[----:B------:R-:W-:Y:S02]  /*3500*/  UIADD3 UR24, UPT, UPT, UR24, 0x1, URZ ;  /* 0x0000000118187890 */ /* 0x000fe4000fffe0ff */
[----:B--2---:R-:W-:Y:S02]  /*3510*/  ULEA UR5, UR10, UR26, 0x3 ;  /* 0x0000001a0a057291 */ /* 0x004fe4000f8e18ff */
[----:B------:R-:W-:Y:S01]  /*3520*/  UISETP.NE.AND UP3, UPT, UR24, URZ, UPT ;  /* 0x000000ff1800728c */ /* 0x000fe2000bf65270 */
[----:B---3--:R-:W-:Y:S10]  /*3530*/  @P2 BRA `(.L_x_62) ;  /* 0x00000000000c2947 */ /* 0x008ff40003800000 */
[----:B-1----:R-:W-:Y:S04]  /*3540*/  SHF.L.U32 R3, R8, 0x1f, RZ ;  /* 0x0000001f08037819 */ /* 0x002fe800000006ff */
[----:B------:R-:W1:Y:S02]  /*3550*/  SYNCS.PHASECHK.TRANS64.TRYWAIT P0, [UR5], R3 ;  /* 0x00000003ff0075a7 */ /* 0x000e640008001105 */
[----:B-1----:R-:W-:Y:S05]  /*3560*/  @!P0 BRA `(.L_x_63) ;  /* 0x0000004800ac8947 */ /* 0x002fea0003800000 */
.L_x_62:
[----:B------:R-:W-:Y:S01]  /*3570*/  UISETP.NE.AND UP0, UPT, UR23, 0x1, UPT ;  /* 0x000000011700788c */ /* 0x000fe2000bf05270 */
[----:B------:R-:W-:Y:S01]  /*3580*/  PLOP3.LUT P2, PT, PT, PT, PT, 0x80, 0x8 ;  /* 0x000000000008781c */ /* 0x000fe20003f4f070 */
[----:B------:R-:W-:Y:S02]  /*3590*/  UIADD3 UR4, UPT, UPT, UR10, 0x1, URZ ;  /* 0x000000010a047890 */ /* 0x000fe4000fffe0ff */
[----:B------:R-:W-:Y:S02]  /*35a0*/  UIADD3 UR25, UPT, UPT, UR5, 0x18, URZ ;  /* 0x0000001805197890 */ /* 0x000fe4000fffe0ff */
[----:B------:R-:W-:Y:S01]  /*35b0*/  UISETP.NE.AND UP1, UPT, UR4, 0x3, UPT ;  /* 0x000000030400788c */ /* 0x000fe2000bf25270 */
[----:B------:R-:W-:Y:S01]  /*35c0*/  PLOP3.LUT P0, PT, PT, PT, UP0, 0x80, 0x8 ;  /* 0x000000000008781c */ /* 0x000fe20003f0f008 */
[----:B------:R-:W-:Y:S02]  /*35d0*/  UIADD3 UR23, UPT, UPT, UR23, -0x1, URZ ;  /* 0xffffffff17177890 */ /* 0x000fe4000fffe0ff */
[----:B------:R-:W-:Y:S02]  /*35e0*/  USEL UR6, URZ, 0x1, UP1 ;  /* 0x00000001ff067887 */ /* 0x000fe40008800000 */
[----:B------:R-:W-:Y:S01]  /*35f0*/  USEL UR22, UR4, URZ, UP1 ;  /* 0x000000ff04167287 */ /* 0x000fe20008800000 */
[----:B------:R-:W-:Y:S01]  /*3600*/  UMOV UR7, 0x40004040 ;  /* 0x4000404000077882 */ /* 0x000fe20000000000 */
[----:B------:R-:W-:Y:S02]  /*3610*/  UMOV UR5, 0x40004040 ;  /* 0x4000404000057882 */ /* 0x000fe40000000000 */
[----:B------:R-:W-:Y:S01]  /*3620*/  @UP0 ULEA UR4, UR22, UR26, 0x3 ;  /* 0x0000001a16040291 */ /* 0x000fe2000f8e18ff */
[----:B------:R-:W-:Y:S01]  /*3630*/  LOP3.LUT R8, R8, UR6, RZ, 0x3c, !PT ;  /* 0x0000000608087c12 */ /* 0x000fe2000f8e3cff */
[----:B------:R-:W-:Y:S01]  /*3640*/  ULEA UR6, UR10, UR29, 0x9 ;  /* 0x0000001d0a067291 */ /* 0x000fe2000f8e48ff */
[----:B------:R-:W-:Y:S02]  /*3650*/  UMOV UR21, 0x40004040 ;  /* 0x4000404000157882 */ /* 0x000fe40000000000 */
[----:B-1----:R-:W-:Y:S01]  /*3660*/  @P0 SHF.L.U32 R0, R8, 0x1f, RZ ;  /* 0x0000001f08000819 */ /* 0x002fe200000006ff */
[----:B------:R-:W-:Y:S02]  /*3670*/  UIADD3 UR20, UPT, UPT, UR6, 0x2, URZ ;  /* 0x0000000206147890 */ /* 0x000fe4000fffe0ff */
[----:B------:R-:W-:Y:S01]  /*3680*/  UIADD3 UR16, UPT, UPT, UR6, 0x4, URZ ;  /* 0x0000000406107890 */ /* 0x000fe2000fffe0ff */
[----:B------:R2:W3:Y:S01]  /*3690*/  @P0 SYNCS.PHASECHK.TRANS64.TRYWAIT P2, [UR4], R0 ;  /* 0x00000000ff0005a7 */ /* 0x0004e20008041104 */
[----:B------:R-:W-:Y:S02]  /*36a0*/  ULEA UR4, UR10, UR28, 0xa ;  /* 0x0000001c0a047291 */ /* 0x000fe4000f8e50ff */
[----:B------:R-:W-:Y:S02]  /*36b0*/  UIADD3 UR12, UPT, UPT, UR6, 0x6, URZ ;  /* 0x00000006060c7890 */ /* 0x000fe4000fffe0ff */
[----:B------:R-:W-:Y:S02]  /*36c0*/  UIADD3 UR18, UPT, UPT, UR4, 0x2, URZ ;  /* 0x0000000204127890 */ /* 0x000fe4000fffe0ff */
[----:B------:R-:W-:Y:S02]  /*36d0*/  UIADD3 UR14, UPT, UPT, UR4, 0x4, URZ ;  /* 0x00000004040e7890 */ /* 0x000fe4000fffe0ff */
[----:B------:R-:W-:Y:S01]  /*36e0*/  UIADD3 UR8, UPT, UPT, UR4, 0x6, URZ ;  /* 0x0000000604087890 */ /* 0x000fe2000fffe0ff */
[----:B------:R2:W-:Y:S01]  /*36f0*/  UTCHMMA gdesc[UR4], gdesc[UR6], tmem[UR11], tmem[UR38], idesc[UR39], UP2 ;  /* 0x00ff2606040075ea */ /* 0x0005e2000900000b */
[----:B------:R-:W-:Y:S01]  /*3700*/  UPLOP3.LUT UP2, UPT, UPT, UPT, UPT, 0x80, 0x8 ;  /* 0x000000000008789c */ /* 0x000fe20003f4f070 */
[----:B------:R-:W-:Y:S01]  /*3710*/  UMOV UR19, 0x40004040 ;  /* 0x4000404000137882 */ /* 0x000fe20000000000 */
[----:B------:R-:W-:Y:S01]  /*3720*/  UMOV UR17, 0x40004040 ;  /* 0x4000404000117882 */ /* 0x000fe20000000000 */
[----:B------:R2:W-:Y:S01]  /*3730*/  UTCHMMA gdesc[UR18], gdesc[UR20], tmem[UR11], tmem[UR36], idesc[UR37], UPT ;  /* 0x00ff2414120075ea */ /* 0x0005e2000b80000b */
[----:B------:R-:W-:Y:S01]  /*3740*/  UMOV UR15, 0x40004040 ;  /* 0x40004040000f7882 */ /* 0x000fe20000000000 */
[----:B------:R-:W-:Y:S01]  /*3750*/  UMOV UR13, 0x40004040 ;  /* 0x40004040000d7882 */ /* 0x000fe20000000000 */
[----:B------:R-:W-:Y:S01]  /*3760*/  UMOV UR9, 0x40004040 ;  /* 0x4000404000097882 */ /* 0x000fe20000000000 */
[----:B------:R2:W-:Y:S01]  /*3770*/  UTCHMMA gdesc[UR14], gdesc[UR16], tmem[UR11], tmem[UR34], idesc[UR35], UPT ;  /* 0x00ff22100e0075ea */ /* 0x0005e2000b80000b */
[----:B------:R2:W-:Y:S01]  /*3780*/  UTCHMMA gdesc[UR8], gdesc[UR12], tmem[UR11], tmem[UR32], idesc[UR33], UPT ;  /* 0x00ff200c080075ea */ /* 0x0005e2000b80000b */
[----:B------:R2:W-:Y:S01]  /*3790*/  UTCBAR.MULTICAST [UR25], URZ, UR27 ;  /* 0x000000ff190073e9 */ /* 0x0005e2000800081b */
[----:B------:R-:W-:Y:S01]  /*37a0*/  UMOV UR10, UR22 ;  /* 0x00000016000a7c82 */ /* 0x000fe20008000000 */
[----:B------:R-:W-:Y:S05]  /*37b0*/  BRA.U UP3, `(.L_x_64) ;  /* 0xfffffffd03507547 */ /* 0x000fea000b83ffff */
.L_x_61:
[----:B--2---:R-:W-:Y:S01]  /*37c0*/  UIADD3 UR4, UPT, UPT, UR31, 0x1, URZ ;  /* 0x000000011f047890 */ /* 0x004fe2000fffe0ff */
[C---:B------:R-:W-:Y:S01]  /*37d0*/  ISETP.NE.AND P0, PT, R10.reuse, 0x2, PT ;  /* 0x000000020a00780c */ /* 0x040fe20003f05270 */
[----:B------:R-:W-:Y:S02]  /*37e0*/  UIADD3 UR5, UPT, UPT, UR30, 0x90, URZ ;  /* 0x000000901e057890 */ /* 0x000fe4000fffe0ff */
[----:B------:R-:W-:Y:S01]  /*37f0*/  UISETP.NE.AND UP0, UPT, UR4, 0x4, UPT ;  /* 0x000000040400788c */ /* 0x000fe2000bf05270 */
[----:B-1----:R-:W-:Y:S02]  /*3800*/  SEL R0, RZ, 0x1, P0 ;  /* 0x00000001ff007807 */ /* 0x002fe40000000000 */
[----:B------:R-:W-:Y:S01]  /*3810*/  SEL R10, R10, RZ, P0 ;  /* 0x000000ff0a0a7207 */ /* 0x000fe20000000000 */
[----:B------:R-:W-:Y:S01]  /*3820*/  USEL UR6, URZ, 0x1, UP0 ;  /* 0x00000001ff067887 */ /* 0x000fe20008000000 */
[----:B------:R-:W-:Y:S01]  /*3830*/  LOP3.LUT R9, R9, R0, RZ, 0x3c, !PT ;  /* 0x0000000009097212 */ /* 0x000fe200078e3cff */
[----:B------:R-:W-:Y:S01]  /*3840*/  USEL UR31, UR4, URZ, UP0 ;  /* 0x000000ff041f7287 */ /* 0x000fe20008000000 */
[----:B------:R1:W-:Y:S03]  /*3850*/  UTCBAR [UR5], URZ ;  /* 0x000000ff050073e9 */ /* 0x0003e600080000ff */
[----:B------:R-:W-:Y:S01]  /*3860*/  LOP3.LUT R11, R11, UR6, RZ, 0x3c, !PT ;  /* 0x000000060b0b7c12 */ /* 0x000fe2000f8e3cff */
[----:B------:R-:W-:Y:S07]  /*3870*/  @P1 BRA `(.L_x_65) ;  /* 0xfffffff800a01947 */ /* 0x000fee000383ffff */
[----:B------:R-:W2:Y:S01]  /*3880*/  S2UR UR8, SR_CgaCtaId ;  /* 0x00000000000879c3 */ /* 0x000ea20000008800 */
[----:B------:R-:W-:Y:S01]  /*3890*/  ELECT P0, URZ, PT ;  /* 0x0000000000ff782f */ /* 0x000fe20003800000 */
[----:B------:R-:W-:Y:S01]  /*38a0*/  IMAD.MOV.U32 R0, RZ, RZ, 0x1 ;  /* 0x00000001ff007424 */ /* 0x000fe200078e00ff */
[----:B------:R-:W-:Y:S01]  /*38b0*/  UIADD3 UR26, UPT, UPT, UR26, 0xb0, URZ ;  /* 0x000000b01a1a7890 */ /* 0x000fe2000fffe0ff */
[----:B------:R-:W-:Y:S01]  /*38c0*/  SHF.L.U32 R3, R11, 0x1f, RZ ;  /* 0x0000001f0b037819 */ /* 0x000fe200000006ff */
[----:B------:R-:W-:-:S03]  /*38d0*/  UMOV UR4, 0x40 ;  /* 0x0000004000047882 */ /* 0x000fc60000000000 */
[----:B------:R-:W-:Y:S01]  /*38e0*/  UVIRTCOUNT.DEALLOC.SMPOOL 0x80 ;  /* 0x000000800000784c */ /* 0x000fe20000000000 */
[----:B--2---:R-:W-:Y:S02]  /*38f0*/  ULEA UR8, UR8, UR4, 0x18 ;  /* 0x0000000408087291 */ /* 0x004fe4000f8ec0ff */
[----:B------:R-:W-:-:S07]  /*3900*/  ULEA UR4, UR31, UR26, 0x3 ;  /* 0x0000001a1f047291 */ /* 0x000fce000f8e18ff */
[----:B------:R2:W-:Y:S02]  /*3910*/  @P0 STS.U8 [UR8+0x1c], R0 ;  /* 0x00001c00ff000988 */ /* 0x0005e40008000008 */
[----:B------:R-:W4:Y:S02]  /*3920*/  SYNCS.PHASECHK.TRANS64.TRYWAIT P0, [UR4], R3 ;  /* 0x00000003ff0075a7 */ /* 0x000f240008001104 */
[----:B--2-4-:R-:W-:Y:S05]  /*3930*/  @!P0 BRA `(.L_x_66) ;  /* 0x0000004400d08947 */ /* 0x014fea0003800000 */
.L_x_139:
[----:B------:R-:W-:-:S04]  /*3940*/  UIADD3 UR4, UPT, UPT, UR31, 0x1, URZ ;  /* 0x000000011f047890 */ /* 0x000fc8000fffe0ff */
[----:B------:R-:W-:-:S04]  /*3950*/  UISETP.NE.AND UP0, UPT, UR4, 0x4, UPT ;  /* 0x000000040400788c */ /* 0x000fc8000bf05270 */
[----:B------:R-:W-:Y:S02]  /*3960*/  USEL UR6, URZ, 0x1, UP0 ;  /* 0x00000001ff067887 */ /* 0x000fe40008000000 */
[----:B------:R-:W-:-:S04]  /*3970*/  USEL UR4, UR4, URZ, UP0 ;  /* 0x000000ff04047287 */ /* 0x000fc80008000000 */
[----:B-1----:R-:W-:Y:S01]  /*3980*/  ULEA UR5, UR4, UR26, 0x3 ;  /* 0x0000001a04057291 */ /* 0x002fe2000f8e18ff */
[----:B------:R-:W-:-:S04]  /*3990*/  LOP3.LUT R2, R11, UR6, RZ, 0x3c, !PT ;  /* 0x000000060b027c12 */ /* 0x000fc8000f8e3cff */
[----:B--2---:R-:W-:-:S04]  /*39a0*/  SHF.L.U32 R3, R2, 0x1f, RZ ;  /* 0x0000001f02037819 */ /* 0x004fc800000006ff */
[----:B------:R-:W1:Y:S02]  /*39b0*/  SYNCS.PHASECHK.TRANS64.TRYWAIT P0, [UR5], R3 ;  /* 0x00000003ff0075a7 */ /* 0x000e640008001105 */
[----:B-1----:R-:W-:Y:S05]  /*39c0*/  @!P0 BRA `(.L_x_67) ;  /* 0x0000004400c48947 */ /* 0x002fea0003800000 */
.L_x_141:
        /* <DEDUP_REMOVED lines=9> */
.L_x_143:
[----:B------:R-:W-:-:S04]  /*3a60*/  UIADD3 UR4, UPT, UPT, UR4, 0x1, URZ ;  /* 0x0000000104047890 */ /* 0x000fc8000fffe0ff */
[----:B------:R-:W-:-:S04]  /*3a70*/  UISETP.NE.AND UP0, UPT, UR4, 0x4, UPT ;  /* 0x000000040400788c */ /* 0x000fc8000bf05270 */
[----:B------:R-:W-:Y:S02]  /*3a80*/  USEL UR5, URZ, 0x1, UP0 ;  /* 0x00000001ff057887 */ /* 0x000fe40008000000 */
[----:B------:R-:W-:-:S04]  /*3a90*/  USEL UR4, UR4, URZ, UP0 ;  /* 0x000000ff04047287 */ /* 0x000fc80008000000 */
[----:B------:R-:W-:Y:S01]  /*3aa0*/  ULEA UR4, UR4, UR26, 0x3 ;  /* 0x0000001a04047291 */ /* 0x000fe2000f8e18ff */
[----:B-1----:R-:W-:-:S04]  /*3ab0*/  LOP3.LUT R3, R2, UR5, RZ, 0x3c, !PT ;  /* 0x0000000502037c12 */ /* 0x002fc8000f8e3cff */
[----:B------:R-:W-:-:S04]  /*3ac0*/  SHF.L.U32 R3, R3, 0x1f, RZ ;  /* 0x0000001f03037819 */ /* 0x000fc800000006ff */
[----:B------:R-:W1:Y:S02]  /*3ad0*/  SYNCS.PHASECHK.TRANS64.TRYWAIT P0, [UR4], R3 ;  /* 0x00000003ff0075a7 */ /* 0x000e640008001104 */
[----:B-1----:R-:W-:Y:S05]  /*3ae0*/  @!P0 BRA `(.L_x_69) ;  /* 0x0000004400ac8947 */ /* 0x002fea0003800000 */
.L_x_145:
[----:B------:R-:W-:Y:S01]  /*3af0*/  NOP ;  /* 0x0000000000007918 */ /* 0x000fe20000000000 */
[----:B-1----:R-:W1:Y:S01]  /*3b00*/  LDS R0, [UR8+0x14] ;  /* 0x00001408ff007984 */ /* 0x002e620008000800 */
[----:B------:R-:W-:Y:S01]  /*3b10*/  ULOP3.LUT UR4, UR42, 0xffff, URZ, 0xc0, !UPT ;  /* 0x0000ffff2a047892 */ /* 0x000fe2000f8ec0ff */
[----:B------:R-:W-:Y:S01]  /*3b20*/  UMOV UR5, 0xffff ;  /* 0x0000ffff00057882 */ /* 0x000fe20000000000 */
[----:B------:R-:W-:Y:S02]  /*3b30*/  UMOV UR6, 0x1 ;  /* 0x0000000100067882 */ /* 0x000fe40000000000 */
[----:B------:R-:W-:-:S04]  /*3b40*/  USHF.R.U32.HI UR4, URZ, 0x5, UR4 ;  /* 0x00000005ff047899 */ /* 0x000fc80008011604 */
[----:B------:R-:W-:Y:S02]  /*3b50*/  USHF.L.U32 UR5, UR5, UR4, URZ ;  /* 0x0000000405057299 */ /* 0x000fe400080006ff */
[----:B------:R-:W-:-:S04]  /*3b60*/  USHF.L.U32 UR4, UR6, UR4, URZ ;  /* 0x0000000406047299 */ /* 0x000fc800080006ff */
[----:B-1----:R-:W-:-:S04]  /*3b70*/  LOP3.LUT R0, R0, UR5, RZ, 0xc0, !PT ;  /* 0x0000000500007c12 */ /* 0x002fc8000f8ec0ff */
[----:B------:R-:W-:-:S13]  /*3b80*/  ISETP.NE.AND P0, PT, R0, UR5, PT ;  /* 0x0000000500007c0c */ /* 0x000fda000bf05270 */
[----:B------:R-:W-:Y:S05]  /*3b90*/  @P0 BRA `(.L_x_70) ;  /* 0x0000000000580947 */ /* 0x000fea0003800000 */
[----:B------:R-:W1:Y:S02]  /*3ba0*/  LDS R0, [UR8+0x18] ;  /* 0x00001808ff007984 */ /* 0x000e640008000800 */
[----:B-1----:R-:W-:-:S04]  /*3bb0*/  LOP3.LUT R0, R0, UR4, RZ, 0xc0, !PT ;  /* 0x0000000400007c12 */ /* 0x002fc8000f8ec0ff */
[----:B------:R-:W-:-:S13]  /*3bc0*/  ISETP.NE.AND P0, PT, R0, UR4, PT ;  /* 0x0000000400007c0c */ /* 0x000fda000bf05270 */
[----:B------:R-:W-:Y:S05]  /*3bd0*/  @P0 BRA `(.L_x_71) ;  /* 0x00000000003c0947 */ /* 0x000fea0003800000 */
[----:B------:R-:W1:Y:S01]  /*3be0*/  S2R R2, SR_LANEID ;  /* 0x0000000000027919 */ /* 0x000e620000000000 */
[----:B------:R-:W-:Y:S01]  /*3bf0*/  ULOP3.LUT UR5, URZ, UR5, URZ, 0x33, !UPT ;  /* 0x00000005ff057292 */ /* 0x000fe2000f8e33ff */
[----:B------:R-:W-:Y:S01]  /*3c00*/  LOP3.LUT R4, RZ, UR4, RZ, 0x33, !PT ;  /* 0x00000004ff047c12 */ /* 0x000fe2000f8e33ff */
[----:B------:R-:W-:Y:S02]  /*3c10*/  VOTEU.ANY UR4, UPT, PT ;  /* 0x0000000000047886 */ /* 0x000fe400038e0100 */
[----:B------:R-:W-:Y:S01]  /*3c20*/  UFLO.U32 UR4, UR4 ;  /* 0x00000004000472bd */ /* 0x000fe200080e0000 */
[----:B------:R-:W2:Y:S01]  /*3c30*/  REDUX UR6, R4 ;  /* 0x00000000040673c4 */ /* 0x000ea20000000000 */
[----:B------:R-:W-:-:S06]  /*3c40*/  IMAD.U32 R0, RZ, RZ, UR5 ;  /* 0x00000005ff007e24 */ /* 0x000fcc000f8e00ff */
[----:B------:R4:W-:Y:S01]  /*3c50*/  UTCATOMSWS.AND URZ, UR5 ;  /* 0x0000000500ff79e3 */ /* 0x0009e20008000000 */
[----:B------:R-:W3:Y:S01]  /*3c60*/  REDUX UR7, R0 ;  /* 0x00000000000773c4 */ /* 0x000ee20000000000 */
[----:B-1----:R-:W-:Y:S01]  /*3c70*/  ISETP.EQ.U32.AND P0, PT, R2, UR4, PT ;  /* 0x0000000402007c0c */ /* 0x002fe2000bf02070 */
[----:B--2---:R-:W-:Y:S01]  /*3c80*/  IMAD.U32 R2, RZ, RZ, UR6 ;  /* 0x00000006ff027e24 */ /* 0x004fe2000f8e00ff */
[----:B---3--:R-:W-:-:S11]  /*3c90*/  MOV R3, UR7 ;  /* 0x0000000700037c02 */ /* 0x008fd60008000f00 */
[----:B------:R4:W-:Y:S04]  /*3ca0*/  @P0 ATOMS.AND RZ, [UR8+0x14], R3 ;  /* 0x00001403ffff098c */ /* 0x0009e8000a800008 */
[----:B------:R4:W-:Y:S01]  /*3cb0*/  @P0 ATOMS.AND RZ, [UR8+0x18], R2 ;  /* 0x00001802ffff098c */ /* 0x0009e2000a800008 */
[----:B------:R-:W-:Y:S05]  /*3cc0*/  BRA `(.L_x_72) ;  /* 0x0000000000147947 */ /* 0x000fea0003800000 */
.L_x_71:
[----:B------:R-:W-:Y:S02]  /*3cd0*/  MOV R2, 0x3cf0 ;  /* 0x00003cf000027802 */ /* 0x000fe40000000f00 */
[----:B---3-5:R-:W-:Y:S05]  /*3ce0*/  CALL.REL.NOINC `($__internal_0_$__cuda_sm10x_tcgen05_guardrail_trap_col_being_dealloced_not_returned_by_alloc) ;  /* 0x0000004800207944 */ /* 0x028fea0003c00000 */
[----:B------:R-:W-:Y:S05]  /*3cf0*/  BRA `(.L_x_72) ;  /* 0x0000000000087947 */ /* 0x000fea0003800000 */
.L_x_70:
[----:B------:R-:W-:Y:S02]  /*3d00*/  MOV R2, 0x3d20 ;  /* 0x00003d2000027802 */ /* 0x000fe40000000f00 */
[----:B---3-5:R-:W-:Y:S05]  /*3d10*/  CALL.REL.NOINC `($__internal_2_$__cuda_sm10x_tcgen05_guardrail_trap_unallocated_columns_being_dealloced) ;  /* 0x00000048002c7944 */ /* 0x028fea0003c00000 */
.L_x_72:
[----:B------:R-:W-:Y:S01]  /*3d20*/  NOP ;  /* 0x0000000000007918 */ /* 0x000fe20000000000 */
[----:B----4-:R-:W-:Y:S05]  /*3d30*/  EXIT ;  /* 0x000000000000794d */ /* 0x010fea0003800000 */
.L_x_54:
[----:B------:R-:W-:-:S09]  /*3d40*/  UISETP.NE.OR UP0, UPT, UR22, 0x3, !UP3 ;  /* 0x000000031600788c */ /* 0x000fd2000df05670 */
[----:B------:R-:W-:Y:S05]  /*3d50*/  BRA.U UP0, `(.L_x_73) ;  /* 0x0000000d00fc7547 */ /* 0x000fea000b800000 */
[----:B------:R-:W1:Y:S01]  /*3d60*/  S2UR UR6, SR_CgaCtaId ;  /* 0x00000000000679c3 */ /* 0x000e620000008800 */
[----:B------:R-:W2:Y:S01]  /*3d70*/  LDCU UR28, c[0x0][0x370] ;  /* 0x00006e00ff1c77ac */ /* 0x000ea20008000800 */
[----:B------:R-:W-:Y:S02]  /*3d80*/  HFMA2 R13, -RZ, RZ, 0, 0 ;  /* 0x00000000ff0d7431 */ /* 0x000fe400000001ff */
[----:B------:R-:W-:Y:S01]  /*3d90*/  IMAD.MOV.U32 R15, RZ, RZ, 0x1 ;  /* 0x00000001ff0f7424 */ /* 0x000fe200078e00ff */
[----:B------:R-:W-:Y:S01]  /*3da0*/  MOV R7, 0x2000 ;  /* 0x0000200000077802 */ /* 0x000fe20000000f00 */
[----:B------:R-:W2:Y:S01]  /*3db0*/  LDCU.128 UR32, c[0x0][0xb10] ;  /* 0x00016200ff2077ac */ /* 0x000ea20008000c00 */
[----:B------:R-:W-:Y:S01]  /*3dc0*/  IMAD.MOV.U32 R14, RZ, RZ, RZ ;  /* 0x000000ffff0e7224 */ /* 0x000fe200078e00ff */
[----:B------:R-:W3:Y:S01]  /*3dd0*/  LDC.64 R16, c[0x0][0x348] ;  /* 0x0000d200ff107b82 */ /* 0x000ee20000000a00 */
[----:B------:R-:W4:Y:S01]  /*3de0*/  LDCU UR27, c[0x0][0x374] ;  /* 0x00006e80ff1b77ac */ /* 0x000f220008000800 */
[----:B------:R-:W4:Y:S06]  /*3df0*/  LDCU UR15, c[0x0][0xb0c] ;  /* 0x00016180ff0f77ac */ /* 0x000f2c0008000800 */
[----:B------:R-:W3:Y:S01]  /*3e00*/  LDC.64 R2, c[0x0][0x888] ;  /* 0x00022200ff027b82 */ /* 0x000ee20000000a00 */
[----:B------:R-:W4:Y:S01]  /*3e10*/  LDCU UR38, c[0x0][0xb20] ;  /* 0x00016400ff2677ac */ /* 0x000f220008000800 */
[----:B------:R-:W4:Y:S06]  /*3e20*/  LDCU UR4, c[0x0][0xb30] ;  /* 0x00016600ff0477ac */ /* 0x000f2c0008000800 */
[----:B------:R-:W3:Y:S01]  /*3e30*/  LDC.64 R4, c[0x0][0x890] ;  /* 0x00022400ff047b82 */ /* 0x000ee20000000a00 */
[----:B------:R-:W-:Y:S01]  /*3e40*/  UMOV UR24, 0x400 ;  /* 0x0000040000187882 */ /* 0x000fe20000000000 */
[----:B------:R-:W-:-:S02]  /*3e50*/  UPLOP3.LUT UP3, UPT, UPT, UPT, UPT, 0x40, 0x4 ;  /* 0x000000000004789c */ /* 0x000fc40003f6e870 */
[----:B-1----:R-:W-:Y:S02]  /*3e60*/  ULEA UR24, UR6, UR24, 0x18 ;  /* 0x0000001806187291 */ /* 0x002fe4000f8ec0ff */
[----:B--2---:R-:W-:Y:S02]  /*3e70*/  UIMAD.WIDE.U32 UR6, UR28, UR32, URZ ;  /* 0x000000201c0672a5 */ /* 0x004fe4000f8e00ff */
[----:B----4-:R-:W-:Y:S02]  /*3e80*/  UIMAD.WIDE.U32 UR8, UR27, UR35, URZ ;  /* 0x000000231b0872a5 */ /* 0x010fe4000f8e00ff */
[----:B------:R-:W-:Y:S02]  /*3e90*/  UISETP.GE.AND UP0, UPT, UR40, 0x1, UPT ;  /* 0x000000012800788c */ /* 0x000fe4000bf06270 */
[----:B------:R-:W-:Y:S01]  /*3ea0*/  UISETP.NE.AND UP4, UPT, UR40, 0x1, UPT ;  /* 0x000000012800788c */ /* 0x000fe2000bf85270 */
[----:B------:R-:W-:Y:S02]  /*3eb0*/  UMOV UR6, UR7 ;  /* 0x0000000700067c82 */ /* 0x000fe40008000000 */
[----:B------:R-:W-:Y:S01]  /*3ec0*/  UMOV UR29, UR9 ;  /* 0x00000009001d7c82 */ /* 0x000fe20008000000 */
[----:B------:R-:W1:Y:S01]  /*3ed0*/  LDCU.64 UR16, c[0x0][0xb28] ;  /* 0x00016500ff1077ac */ /* 0x000e620008000a00 */
[----:B------:R-:W-:-:S02]  /*3ee0*/  UISETP.NE.AND UP6, UPT, UR15, 0x1, UPT ;  /* 0x000000010f00788c */ /* 0x000fc4000bfc5270 */
[----:B------:R-:W-:Y:S02]  /*3ef0*/  UISETP.NE.AND UP5, UPT, UR34, 0x1, UPT ;  /* 0x000000012200788c */ /* 0x000fe4000bfa5270 */
[----:B------:R-:W-:Y:S02]  /*3f00*/  USHF.R.U32.HI UR31, URZ, UR33, UR6 ;  /* 0x00000021ff1f7299 */ /* 0x000fe40008011606 */
[----:B------:R-:W-:Y:S02]  /*3f10*/  USHF.R.U32.HI UR29, URZ, UR38, UR29 ;  /* 0x00000026ff1d7299 */ /* 0x000fe4000801161d */
[----:B------:R-:W-:Y:S01]  /*3f20*/  UISETP.NE.AND UP2, UPT, UR4, 0x1, UPT ;  /* 0x000000010400788c */ /* 0x000fe2000bf45270 */
[----:B------:R-:W-:-:S10]  /*3f30*/  UMOV UR12, URZ ;  /* 0x000000ff000c7c82 */ /* 0x000fd40008000000 */
.L_x_82:
[C---:B------:R-:W-:Y:S02]  /*3f40*/  LEA R12, R14.reuse, UR24, 0x3 ;  /* 0x000000180e0c7c11 */ /* 0x040fe4000f8e18ff */
[----:B------:R-:W-:Y:S02]  /*3f50*/  SHF.L.U32 R9, R13, 0x1f, RZ ;  /* 0x0000001f0d097819 */ /* 0x000fe400000006ff */
[----:B------:R-:W-:Y:S02]  /*3f60*/  LEA R10, R14, UR24, 0x4 ;  /* 0x000000180e0a7c11 */ /* 0x000fe4000f8e20ff */
[----:B------:R-:W2:Y:S02]  /*3f70*/  SYNCS.PHASECHK.TRANS64.TRYWAIT P0, [R12+URZ+0x70], R9 ;  /* 0x000070090c0075a7 */ /* 0x000ea400080011ff */
[----:B--2-4-:R-:W-:Y:S05]  /*3f80*/  @!P0 BRA `(.L_x_74) ;  /* 0x00000040009c8947 */ /* 0x014fea0003800000 */
.L_x_146:
[----:B--2---:R-:W2:Y:S01]  /*3f90*/  LDS.128 R8, [R10+0x100] ;  /* 0x000100000a087984 */ /* 0x004ea20000000c00 */
[----:B------:R-:W-:Y:S01]  /*3fa0*/  UISETP.GE.AND UP0, UPT, UR40, 0x1, UPT ;  /* 0x000000012800788c */ /* 0x000fe2000bf06270 */
[----:B------:R-:W-:Y:S01]  /*3fb0*/  @!PT LDS RZ, [RZ] ;  /* 0x00000000fffff984 */ /* 0x000fe20000000800 */
[----:B------:R-:W-:Y:S01]  /*3fc0*/  @!PT LDS RZ, [RZ] ;  /* 0x00000000fffff984 */ /* 0x000fe20000000800 */
[----:B------:R-:W-:Y:S01]  /*3fd0*/  @!PT LDS RZ, [RZ] ;  /* 0x00000000fffff984 */ /* 0x000fe20000000800 */
[----:B------:R-:W-:Y:S01]  /*3fe0*/  @!PT LDS RZ, [RZ] ;  /* 0x00000000fffff984 */ /* 0x000fe20000000800 */
[----:B------:R4:W-:Y:S06]  /*3ff0*/  MEMBAR.ALL.CTA ;  /* 0x0000000000007992 */ /* 0x0009ec0000008000 */
[----:B----4-:R-:W4:Y:S01]  /*4000*/  FENCE.VIEW.ASYNC.S ;  /* 0x00000000000073c6 */ /* 0x010f220000000000 */
[----:B--2---:R-:W-:Y:S11]  /*4010*/  LOP3.LUT P0, RZ, R10, 0x1, RZ, 0xc0, !PT ;  /* 0x000000010aff7812 */ /* 0x004ff6000780c0ff */
[----:B------:R-:W-:Y:S02]  /*4020*/  @!UPT UIADD3 URZ, UPT, UPT, URZ, URZ, URZ ;  /* 0x000000fffffff290 */ /* 0x000fe4000fffe0ff */
[----:B----4-:R-:W-:Y:S01]  /*4030*/  VOTEU.ANY UP1, P0 ;  /* 0x0000000000ff7886 */ /* 0x010fe20000020100 */
[----:B------:R-:W-:Y:S11]  /*4040*/  PLOP3.LUT P0, PT, PT, PT, UP1, 0x80, 0x8 ;  /* 0x000000000008781c */ /* 0x000ff60003f0f018 */
[----:B------:R-:W-:Y:S02]  /*4050*/  @!UPT UIADD3 URZ, UPT, UPT, URZ, URZ, URZ ;  /* 0x000000fffffff290 */ /* 0x000fe4000fffe0ff */
[----:B------:R-:W-:Y:S02]  /*4060*/  @P0 SHF.R.U32.HI R0, RZ, 0x10, R9 ;  /* 0x00000010ff000819 */ /* 0x000fe40000011609 */
[----:B------:R-:W-:Y:S02]  /*4070*/  @P0 MOV R6, R8 ;  /* 0x0000000800060202 */ /* 0x000fe40000000f00 */
[----:B------:R-:W-:Y:S01]  /*4080*/  @P0 R2UR UR4, R0 ;  /* 0x00000000000402ca */ /* 0x000fe200000e0000 */
[----:B------:R-:W-:Y:S01]  /*4090*/  VIADD R0, R12, 0x80 ;  /* 0x000000800c007836 */ /* 0x000fe20000000000 */
[----:B------:R-:W-:Y:S02]  /*40a0*/  @P0 LOP3.LUT R8, R9, 0xffff, RZ, 0xc0, !PT ;  /* 0x0000ffff09080812 */ /* 0x000fe400078ec0ff */
[----:B------:R-:W-:Y:S02]  /*40b0*/  @P0 R2UR UR6, R6 ;  /* 0x00000000060602ca */ /* 0x000fe400000e0000 */
[----:B------:R-:W-:Y:S02]  /*40c0*/  PRMT R0, RZ, 0x654, R0 ;  /* 0x00000654ff007816 */ /* 0x000fe40000000000 */
[----:B------:R-:W-:Y:S02]  /*40d0*/  @P0 R2UR UR5, R8 ;  /* 0x00000000080502ca */ /* 0x000fe400000e0000 */
[----:B------:R2:W-:Y:S03]  /*40e0*/  SYNCS.ARRIVE.TRANS64.RED.A1T0 RZ, [R0+URZ], RZ ;  /* 0x000000ff00ff79a7 */ /* 0x0005e600081004ff */
[----:B------:R-:W-:Y:S04]  /*40f0*/  @UP1 UMOV UR26, UR4 ;  /* 0x00000004001a1c82 */ /* 0x000fe80008000000 */
[----:B------:R-:W-:Y:S04]  /*4100*/  @UP1 UMOV UR14, UR6 ;  /* 0x00000006000e1c82 */ /* 0x000fe80008000000 */
[----:B------:R-:W-:Y:S01]  /*4110*/  @UP1 UMOV UR13, UR5 ;  /* 0x00000005000d1c82 */ /* 0x000fe20008000000 */
[----:B------:R-:W-:Y:S05]  /*4120*/  BRA.U !UP0, `(.L_x_75) ;  /* 0x0000000108a47547 */ /* 0x000fea000b800000 */
[----:B------:R-:W-:Y:S02]  /*4130*/  UIMAD.WIDE.U32 UR8, UR13, UR35, URZ ;  /* 0x000000230d0872a5 */ /* 0x000fe4000f8e00ff */
[----:B------:R-:W-:Y:S02]  /*4140*/  UIMAD.WIDE.U32 UR10, UR14, UR32, URZ ;  /* 0x000000200e0a72a5 */ /* 0x000fe4000f8e00ff */
[----:B------:R-:W-:Y:S02]  /*4150*/  USEL UR4, UR27, UR29, !UP5 ;  /* 0x0000001d1b047287 */ /* 0x000fe4000e800000 */
[----:B------:R-:W-:Y:S02]  /*4160*/  USEL UR7, UR28, UR31, !UP6 ;  /* 0x0000001f1c077287 */ /* 0x000fe4000f000000 */
[----:B-1----:R-:W-:Y:S02]  /*4170*/  UIMAD.WIDE.U32 UR18, UR4, UR16, URZ ;  /* 0x00000010041272a5 */ /* 0x002fe4000f8e00ff */
[----:B------:R-:W-:Y:S01]  /*4180*/  UIMAD.WIDE.U32 UR20, UR7, UR16, URZ ;  /* 0x00000010071472a5 */ /* 0x000fe2000f8e00ff */
[----:B------:R-:W-:Y:S02]  /*4190*/  UMOV UR5, UR9 ;  /* 0x0000000900057c82 */ /* 0x000fe40008000000 */
[----:B------:R-:W-:Y:S03]  /*41a0*/  USHF.R.U32.HI UR6, URZ, UR38, UR5 ;  /* 0x00000026ff067299 */ /* 0x000fe60008011605 */
[----:B------:R-:W-:Y:S01]  /*41b0*/  UMOV UR5, UR11 ;  /* 0x0000000b00057c82 */ /* 0x000fe20008000000 */
[----:B------:R-:W-:Y:S02]  /*41c0*/  USEL UR6, UR13, UR6, !UP5 ;  /* 0x000000060d067287 */ /* 0x000fe4000e800000 */
[----:B------:R-:W-:Y:S02]  /*41d0*/  USHF.R.U32.HI UR8, URZ, UR33, UR5 ;  /* 0x00000021ff087299 */ /* 0x000fe40008011605 */
[----:B------:R-:W-:Y:S01]  /*41e0*/  UIMAD.WIDE.U32 UR10, UR6, UR16, URZ ;  /* 0x00000010060a72a5 */ /* 0x000fe2000f8e00ff */
[----:B------:R-:W-:Y:S02]  /*41f0*/  UMOV UR5, UR19 ;  /* 0x0000001300057c82 */ /* 0x000fe40008000000 */
[----:B------:R-:W-:Y:S03]  /*4200*/  @UP4 USHF.R.U32.HI UR4, URZ, UR17, UR5 ;  /* 0x00000011ff044299 */ /* 0x000fe60008011605 */
[----:B------:R-:W-:Y:S01]  /*4210*/  UMOV UR5, UR21 ;  /* 0x0000001500057c82 */ /* 0x000fe20008000000 */
[----:B------:R-:W-:Y:S02]  /*4220*/  UIMAD UR4, UR40, UR4, URZ ;  /* 0x00000004280472a4 */ /* 0x000fe4000f8e02ff */
[----:B------:R-:W-:Y:S02]  /*4230*/  @UP4 USHF.R.U32.HI UR7, URZ, UR17, UR5 ;  /* 0x00000011ff074299 */ /* 0x000fe40008011605 */
[----:B------:R-:W-:Y:S02]  /*4240*/  USEL UR5, UR14, UR8, !UP6 ;  /* 0x000000080e057287 */ /* 0x000fe4000f000000 */
[----:B------:R-:W-:Y:S02]  /*4250*/  UIMAD UR8, UR40, UR7, URZ ;  /* 0x00000007280872a4 */ /* 0x000fe4000f8e02ff */
[----:B------:R-:W-:Y:S03]  /*4260*/  UISETP.GE.AND UP0, UPT, UR6, UR4, UPT ;  /* 0x000000040600728c */ /* 0x000fe6000bf06270 */
[----:B------:R-:W-:Y:S01]  /*4270*/  UMOV UR4, UR11 ;  /* 0x0000000b00047c82 */ /* 0x000fe20008000000 */
[----:B------:R-:W-:Y:S02]  /*4280*/  UISETP.GE.OR UP0, UPT, UR5, UR8, UP0 ;  /* 0x000000080500728c */ /* 0x000fe40008706670 */
[----:B------:R-:W-:Y:S02]  /*4290*/  USHF.R.U32.HI UR4, URZ, UR17, UR4 ;  /* 0x00000011ff047299 */ /* 0x000fe40008011604 */
[----:B------:R-:W-:Y:S02]  /*42a0*/  UIMAD.WIDE.U32 UR8, UR5, UR16, URZ ;  /* 0x00000010050872a5 */ /* 0x000fe4000f8e00ff */
[----:B------:R-:W-:Y:S04]  /*42b0*/  USEL UR10, UR6, UR4, !UP4 ;  /* 0x00000004060a7287 */ /* 0x000fe8000e000000 */
[----:B------:R-:W-:Y:S01]  /*42c0*/  UIADD3 UR11, UPT, UPT, -UR10, URZ, URZ ;  /* 0x000000ff0a0b7290 */ /* 0x000fe2000fffe1ff */
[----:B------:R-:W-:Y:S02]  /*42d0*/  @!UP0 UMOV UR4, UR9 ;  /* 0x0000000900048c82 */ /* 0x000fe40008000000 */
[----:B------:R-:W-:Y:S02]  /*42e0*/  @!UP0 USHF.R.U32.HI UR4, URZ, UR17, UR4 ;  /* 0x00000011ff048299 */ /* 0x000fe40008011604 */
[----:B------:R-:W-:Y:S02]  /*42f0*/  UIMAD UR8, UR40, UR11, UR6 ;  /* 0x0000000b280872a4 */ /* 0x000fe4000f8e0206 */
[----:B------:R-:W-:Y:S04]  /*4300*/  @!UP0 USEL UR4, UR5, UR4, !UP4 ;  /* 0x0000000405048287 */ /* 0x000fe8000e000000 */
[----:B------:R-:W-:Y:S02]  /*4310*/  @!UP0 UIMAD UR8, UR7, UR8, UR4 ;  /* 0x00000008070882a4 */ /* 0x000fe4000f8e0204 */
[----:B------:R-:W-:Y:S02]  /*4320*/  @!UP0 UIADD3 UR9, UPT, UPT, UR10, -UR4, URZ ;  /* 0x800000040a098290 */ /* 0x000fe4000fffe0ff */
[----:B------:R-:W-:Y:S02]  /*4330*/  UIADD3 UR4, UPT, UPT, -UR5, URZ, URZ ;  /* 0x000000ff05047290 */ /* 0x000fe4000fffe1ff */
[----:B------:R-:W-:Y:S02]  /*4340*/  UIADD3 UR7, UPT, UPT, -UR6, URZ, URZ ;  /* 0x000000ff06077290 */ /* 0x000fe4000fffe1ff */
[----:B------:R-:W-:Y:S02]  /*4350*/  @!UP0 UIMAD UR6, UR9, UR40, UR5 ;  /* 0x00000028090682a4 */ /* 0x000fe4000f8e0205 */
[----:B------:R-:W-:Y:S02]  /*4360*/  UIMAD UR14, UR15, UR4, UR14 ;  /* 0x000000040f0e72a4 */ /* 0x000fe4000f8e020e */
[----:B------:R-:W-:Y:S01]  /*4370*/  UIMAD UR13, UR34, UR7, UR13 ;  /* 0x00000007220d72a4 */ /* 0x000fe2000f8e020d */
[----:B------:R-:W-:Y:S02]  /*4380*/  @!UP0 UMOV UR5, UR8 ;  /* 0x0000000800058c82 */ /* 0x000fe40008000000 */
[----:B------:R-:W-:Y:S02]  /*4390*/  UIMAD UR14, UR5, UR15, UR14 ;  /* 0x0000000f050e72a4 */ /* 0x000fe4000f8e020e */
[----:B------:R-:W-:Y:S11]  /*43a0*/  UIMAD UR13, UR6, UR34, UR13 ;  /* 0x00000022060d72a4 */ /* 0x000ff6000f8e020d */
[----:B------:R-:W-:Y:S01]  /*43b0*/  @!UPT UIADD3 URZ, UPT, UPT, URZ, URZ, URZ ;  /* 0x000000fffffff290 */ /* 0x000fe2000fffe0ff */
.L_x_75:
[----:B------:R-:W4:Y:S01]  /*43c0*/  @!UP2 LDCU.128 UR20, c[0x0][0xb10] ;  /* 0x00016200ff14a7ac */ /* 0x000f220008000c00 */
[C---:B---3--:R-:W-:Y:S02]  /*43d0*/  ISETP.NE.U32.AND P1, PT, R4.reuse, RZ, PT ;  /* 0x000000ff0400720c */ /* 0x048fe40003f25070 */
[----:B------:R-:W-:Y:S02]  /*43e0*/  ISETP.NE.U32.AND P0, PT, R4, RZ, PT ;  /* 0x000000ff0400720c */ /* 0x000fe40003f05070 */
[C---:B------:R-:W-:Y:S02]  /*43f0*/  ISETP.NE.AND.EX P1, PT, R5.reuse, RZ, PT, P1 ;  /* 0x000000ff0500720c */ /* 0x040fe40003f25310 */
[----:B------:R-:W-:Y:S01]  /*4400*/  ISETP.NE.AND.EX P0, PT, R5, RZ, PT, P0 ;  /* 0x000000ff0500720c */ /* 0x000fe20003f05300 */
[----:B------:R-:W3:Y:S01]  /*4410*/  @!UP2 LDCU UR5, c[0x0][0xb0c] ;  /* 0x00016180ff05a7ac */ /* 0x000ee20008000800 */
[----:B------:R-:W-:Y:S02]  /*4420*/  USHF.L.U32 UR11, UR25, 0x7, URZ ;  /* 0x00000007190b7899 */ /* 0x000fe400080006ff */
[----:B------:R-:W-:Y:S02]  /*4430*/  USHF.L.U32 UR10, UR30, 0x6, URZ ;  /* 0x000000061e0a7899 */ /* 0x000fe400080006ff */
[----:B----4-:R-:W-:Y:S07]  /*4440*/  UIMAD.WIDE.U32 UR6, UR14, UR20, URZ ;  /* 0x000000140e0672a5 */ /* 0x010fee000f8e00ff */
[----:B------:R-:W-:Y:S01]  /*4450*/  @!UP2 UMOV UR4, UR7 ;  /* 0x000000070004ac82 */ /* 0x000fe20008000000 */
[----:B---3--:R-:W-:Y:S02]  /*4460*/  @!UP2 UISETP.NE.AND UP0, UPT, UR5, 0x1, UPT ;  /* 0x000000010500a88c */ /* 0x008fe4000bf05270 */
[----:B------:R-:W-:Y:S02]  /*4470*/  @!UP2 USHF.R.U32.HI UR4, URZ, UR21, UR4 ;  /* 0x00000015ff04a299 */ /* 0x000fe40008011604 */
[----:B------:R-:W-:Y:S02]  /*4480*/  UIMAD.WIDE.U32 UR6, UR13, UR23, URZ ;  /* 0x000000170d0672a5 */ /* 0x000fe4000f8e00ff */
[----:B------:R-:W-:Y:S02]  /*4490*/  @!UP2 USEL UR8, UR14, UR4, !UP0 ;  /* 0x000000040e08a287 */ /* 0x000fe4000c000000 */
[----:B------:R-:W-:Y:S03]  /*44a0*/  @!UP2 UISETP.NE.AND UP0, UPT, UR22, 0x1, UPT ;  /* 0x000000011600a88c */ /* 0x000fe6000bf05270 */
[----:B------:R-:W-:Y:S02]  /*44b0*/  @!UP2 UMOV UR6, UR7 ;  /* 0x000000070006ac82 */ /* 0x000fe40008000000 */
[----:B------:R-:W3:Y:S02]  /*44c0*/  @!UP2 LDCU UR4, c[0x0][0xb20] ;  /* 0x00016400ff04a7ac */ /* 0x000ee40008000800 */
[----:B---3--:R-:W-:Y:S04]  /*44d0*/  @!UP2 USHF.R.U32.HI UR6, URZ, UR4, UR6 ;  /* 0x00000004ff06a299 */ /* 0x008fe80008011606 */
[----:B------:R-:W-:Y:S04]  /*44e0*/  @!UP2 USEL UR6, UR13, UR6, !UP0 ;  /* 0x000000060d06a287 */ /* 0x000fe8000c000000 */
[----:B------:R-:W-:Y:S02]  /*44f0*/  @!UP2 UIADD3 UR4, UPT, UPT, -UR8, UR6, URZ ;  /* 0x000000060804a290 */ /* 0x000fe4000fffe1ff */
[----:B------:R-:W-:Y:S02]  /*4500*/  @!UP2 UIADD3 UR6, UPT, UPT, UR8, -UR6, URZ ;  /* 0x800000060806a290 */ /* 0x000fe4000fffe0ff */
[----:B------:R-:W-:Y:S02]  /*4510*/  @!UP2 UIMAD UR14, UR4, UR5, UR14 ;  /* 0x00000005040ea2a4 */ /* 0x000fe4000f8e020e */
[----:B------:R-:W-:Y:S01]  /*4520*/  @!UP2 UIMAD UR13, UR6, UR22, UR13 ;  /* 0x00000016060da2a4 */ /* 0x000fe2000f8e020d */
[----:B------:R-:W-:Y:S11]  /*4530*/  BRA.U UP3, `(.L_x_76) ;  /* 0x0000000103107547 */ /* 0x000ff6000b800000 */
[----:B--2---:R-:W-:Y:S04]  /*4540*/  MOV R0, UR37 ;  /* 0x0000002500007c02 */ /* 0x004fe80008000f00 */
[----:B------:R-:W-:Y:S04]  /*4550*/  SHF.L.U32 R9, R0, 0x1f, RZ ;  /* 0x0000001f00097819 */ /* 0x000fe800000006ff */
[----:B------:R-:W2:Y:S02]  /*4560*/  SYNCS.PHASECHK.TRANS64.TRYWAIT P2, [UR24+0x68], R9 ;  /* 0x00006809ff0075a7 */ /* 0x000ea40008041118 */
[----:B--2---:R-:W-:Y:S05]  /*4570*/  @!P2 BRA `(.L_x_77) ;  /* 0x0000003c0034a947 */ /* 0x004fea0003800000 */
.L_x_76:
[----:B------:R-:W-:Y:S05]  /*4580*/  @!P1 BRA `(.L_x_78) ;  /* 0x0000000000309947 */ /* 0x000fea0003800000 */
[----:B------:R-:W-:Y:S01]  /*4590*/  ISETP.NE.U32.AND P1, PT, R2, RZ, PT ;  /* 0x000000ff0200720c */ /* 0x000fe20003f25070 */
[----:B------:R-:W3:Y:S01]  /*45a0*/  LDCU.64 UR4, c[0x0][0x358] ;  /* 0x00006b00ff0477ac */ /* 0x000ee20008000a00 */
[----:B------:R-:W-:Y:S02]  /*45b0*/  IMAD.MOV.U32 R84, RZ, RZ, 0x1 ;  /* 0x00000001ff547424 */ /* 0x000fe400078e00ff */
[----:B------:R-:W-:Y:S11]  /*45c0*/  ISETP.NE.AND.EX P1, PT, R3, RZ, PT, P1 ;  /* 0x000000ff0300720c */ /* 0x000ff60003f25310 */
[----:B------:R-:W-:Y:S02]  /*45d0*/  @!UPT UIADD3 URZ, UPT, UPT, URZ, URZ, URZ ;  /* 0x000000fffffff290 */ /* 0x000fe4000fffe0ff */
[----:B--2---:R-:W2:Y:S01]  /*45e0*/  @P1 LDC.64 R8, c[0x0][0x888] ;  /* 0x00022200ff081b82 */ /* 0x004ea20000000a00 */
[----:B------:R-:W-:Y:S04]  /*45f0*/  @P1 IMAD R0, R4, UR36, RZ ;  /* 0x0000002404001c24 */ /* 0x000fe8000f8e02ff */
[----:B--2---:R-:W-:Y:S04]  /*4600*/  @P1 IMAD.WIDE R8, R0, 0x4, R8 ;  /* 0x0000000400081825 */ /* 0x004fe800078e0208 */
[----:B------:R-:W-:Y:S01]  /*4610*/  HFMA2 R0, -RZ, RZ, 0, 5.9604644775390625e-08 ;  /* 0x00000001ff007431 */ /* 0x000fe200000001ff */
[----:B---3-5:R3:W5:Y:S04]  /*4620*/  @P1 LDG.E R41, desc[UR4][R8.64] ;  /* 0x0000000408291981 */ /* 0x028768000c1e1900 */
[----:B------:R-:W-:Y:S01]  /*4630*/  @!P1 PRMT R84, R0, 0x7610, R84 ;  /* 0x0000761000549816 */ /* 0x000fe20000000054 */
[----:B---3--:R-:W4:Y:S06]  /*4640*/  @!P1 LDC R41, c[0x0][0x880] ;  /* 0x00022000ff299b82 */ /* 0x008f2c0000000800 */
.L_x_78:
[----:B----45:R-:W-:Y:S01]  /*4650*/  @!P0 FSETP.EQ.AND P1, PT, R41, RZ, PT ;  /* 0x000000ff2900820b */ /* 0x030fe20003f22000 */
[----:B------:R-:W-:Y:S01]  /*4660*/  @!UPT UIADD3 URZ, UPT, UPT, URZ, URZ, URZ ;  /* 0x000000fffffff290 */ /* 0x000fe2000fffe0ff */
[----:B------:R-:W-:Y:S11]  /*4670*/  @!P0 BRA `(.L_x_79) ;  /* 0x0000000000188947 */ /* 0x000ff60003800000 */
[----:B------:R-:W-:Y:S02]  /*4680*/  LOP3.LUT P0, RZ, R84, 0xff, RZ, 0xc0, !PT ;  /* 0x000000ff54ff7812 */ /* 0x000fe4000780c0ff */
[----:B------:R-:W-:Y:S04]  /*4690*/  ISETP.NE.U32.AND P1, PT, R2, RZ, PT ;  /* 0x000000ff0200720c */ /* 0x000fe80003f25070 */
[----:B------:R-:W-:Y:S04]  /*46a0*/  ISETP.NE.AND.EX P1, PT, R3, RZ, PT, P1 ;  /* 0x000000ff0300720c */ /* 0x000fe80003f25310 */
[----:B------:R-:W-:Y:S03]  /*46b0*/  PLOP3.LUT P1, PT, P1, PT, PT, 0x8, 0x80 ;  /* 0x000000000080781c */ /* 0x000fe60000f2e170 */
[----:B------:R-:W-:Y:S11]  /*46c0*/  @P0 FSETP.EQ.AND P1, PT, R41, RZ, PT ;  /* 0x000000ff2900020b */ /* 0x000ff60003f22000 */
[----:B------:R-:W-:Y:S02]  /*46d0*/  @!UPT UIADD3 URZ, UPT, UPT, URZ, URZ, URZ ;  /* 0x000000fffffff290 */ /* 0x000fe4000fffe0ff */
.L_x_79:
[----:B------:R-:W-:Y:S01]  /*46e0*/  ULEA UR4, UR12, UR24, 0x3 ;  /* 0x000000180c047291 */ /* 0x000fe2000f8e18ff */
[----:B--2---:R-:W-:Y:S02]  /*46f0*/  SHF.L.U32 R9, R15, 0x1f, RZ ;  /* 0x0000001f0f097819 */ /* 0x004fe400000006ff */
[----:B------:R-:W-:Y:S04]  /*4700*/  ELECT P0, URZ, PT ;  /* 0x0000000000ff782f */ /* 0x000fe80003800000 */
[----:B------:R-:W-:Y:S02]  /*4710*/  PLOP3.LUT P1, PT, P1, P0, PT, 0xf2, 0x2f ;  /* 0x00000000002f781c */ /* 0x000fe40000f21e72 */
[----:B------:R-:W2:Y:S11]  /*4720*/  SYNCS.PHASECHK.TRANS64.TRYWAIT P2, [UR4+0x48], R9 ;  /* 0x00004809ff0075a7 */ /* 0x000eb60008041104 */
[----:B------:R-:W-:Y:S05]  /*4730*/  @!P1 IADD3 R8, P0, PT, R16, 0x580, RZ ;  /* 0x0000058010089810 */ /* 0x000fea0007f1e0ff */
[----:B------:R-:W-:Y:S01]  /*4740*/  @!P1 IMAD.X R6, RZ, RZ, R17, P0 ;  /* 0x000000ffff069224 */ /* 0x000fe200000e0611 */
[----:B--2---:R-:W-:Y:S07]  /*4750*/  @!P2 BRA `(.L_x_80) ;  /* 0x0000003800d4a947 */ /* 0x004fee0003800000 */
.L_x_149:
[----:B------:R-:W3:Y:S01]  /*4760*/  S2UR UR20, SR_CgaCtaId ;  /* 0x00000000001479c3 */ /* 0x000ee20000008800 */
[----:B------:R-:W-:Y:S01]  /*4770*/  @!P1 R2UR UR7, R6 ;  /* 0x00000000060792ca */ /* 0x000fe200000e0000 */
[----:B------:R-:W-:Y:S01]  /*4780*/  UIADD3 UR5, UPT, UPT, UR12, 0x1, URZ ;  /* 0x000000010c057890 */ /* 0x000fe2000fffe0ff */
[----:B------:R-:W-:Y:S01]  /*4790*/  @!P1 R2UR UR6, R8 ;  /* 0x00000000080692ca */ /* 0x000fe200000e0000 */
[----:B------:R-:W-:Y:S01]  /*47a0*/  UIADD3 UR9, UPT, UPT, UR4, 0x30, URZ ;  /* 0x0000003004097890 */ /* 0x000fe2000fffe0ff */
[----:B------:R-:W-:Y:S01]  /*47b0*/  @!P1 IMAD.MOV.U32 R6, RZ, RZ, 0x2000 ;  /* 0x00002000ff069424 */ /* 0x000fe200078e00ff */
[----:B------:R-:W-:Y:S01]  /*47c0*/  UISETP.NE.AND UP0, UPT, UR5, 0x3, UPT ;  /* 0x000000030500788c */ /* 0x000fe2000bf05270 */
[----:B------:R-:W-:Y:S01]  /*47d0*/  VIADD R14, R14, 0x1 ;  /* 0x000000010e0e7836 */ /* 0x000fe20000000000 */
[----:B------:R-:W-:Y:S01]  /*47e0*/  UMOV UR22, 0x0 ;  /* 0x0000000000167882 */ /* 0x000fe20000000000 */
[----:B------:R-:W-:Y:S05]  /*47f0*/  UMOV UR23, 0x10000000 ;  /* 0x1000000000177882 */ /* 0x000fea0000000000 */
[----:B--2---:R-:W-:Y:S01]  /*4800*/  IMAD.U32 R9, RZ, RZ, UR7 ;  /* 0x00000007ff097e24 */ /* 0x004fe2000f8e00ff */
[----:B------:R-:W-:Y:S01]  /*4810*/  USEL UR7, URZ, 0x1, UP0 ;  /* 0x00000001ff077887 */ /* 0x000fe20008000000 */
[----:B------:R-:W-:Y:S01]  /*4820*/  IMAD.U32 R8, RZ, RZ, UR6 ;  /* 0x00000006ff087e24 */ /* 0x000fe2000f8e00ff */
[----:B------:R-:W-:Y:S02]  /*4830*/  USEL UR6, UR5, URZ, UP0 ;  /* 0x000000ff05067287 */ /* 0x000fe40008000000 */
[----:B------:R-:W-:Y:S01]  /*4840*/  VOTEU.ALL UP0, P1 ;  /* 0x0000000000ff7886 */ /* 0x000fe20000800000 */
[----:B------:R-:W-:Y:S02]  /*4850*/  @!P1 R2UR UR19, R9 ;  /* 0x00000000091392ca */ /* 0x000fe400000e0000 */
[----:B------:R-:W-:Y:S02]  /*4860*/  @!P1 R2UR UR18, R8 ;  /* 0x00000000081292ca */ /* 0x000fe400000e0000 */
[----:B------:R-:W-:Y:S01]  /*4870*/  @!UP0 ULEA UR5, UR12, UR24, 0xd ;  /* 0x000000180c058291 */ /* 0x000fe2000f8e68ff */
[----:B------:R-:W-:Y:S01]  /*4880*/  LOP3.LUT R15, R15, UR7, RZ, 0x3c, !PT ;  /* 0x000000070f0f7c12 */ /* 0x000fe2000f8e3cff */
[----:B---3--:R-:W-:Y:S02]  /*4890*/  UPRMT UR20, UR20, 0x654, UR9 ;  /* 0x0000065414147896 */ /* 0x008fe40008000009 */
[----:B------:R-:W-:Y:S01]  /*48a0*/  @!UP0 UIADD3 UR8, UPT, UPT, UR5, 0x200, URZ ;  /* 0x0000020005088890 */ /* 0x000fe2000fffe0ff */
[----:B------:R-:W-:Y:S01]  /*48b0*/  SHF.L.U32 R0, R15, 0x1f, RZ ;  /* 0x0000001f0f007819 */ /* 0x000fe200000006ff */
[----:B------:R-:W-:Y:S01]  /*48c0*/  VOTEU.ALL UP0, P1 ;  /* 0x0000000000ff7886 */ /* 0x000fe20000800000 */
[----:B------:R-:W-:Y:S01]  /*48d0*/  UMOV UR12, UR36 ;  /* 0x00000024000c7c82 */ /* 0x000fe20008000000 */
[----:B------:R-:W-:Y:S05]  /*48e0*/  ULEA UR5, UR6, UR24, 0x3 ;  /* 0x0000001806057291 */ /* 0x000fea000f8e18ff */
[----:B------:R2:W-:Y:S01]  /*48f0*/  @!UP0 UTMALDG.3D [UR8], [UR18], desc[UR22] ;  /* 0x00001608120085b4 */ /* 0x0005e20008011000 */
[----:B------:R2:W-:Y:S01]  /*4900*/  @!P1 SYNCS.ARRIVE.TRANS64.RED.A0TR RZ, [UR4+0x30], R6 ;  /* 0x00003006ffff99a7 */ /* 0x0005e20008300404 */
[----:B------:R-:W-:Y:S02]  /*4910*/  SYNCS.ARRIVE.TRANS64.RED.A1T0 RZ, [UR20], RZ ;  /* 0x000000ffffff79a7 */ /* 0x000fe40008100414 */
[----:B------:R-:W3:Y:S02]  /*4920*/  SYNCS.PHASECHK.TRANS64.TRYWAIT P0, [UR5+0x48], R0 ;  /* 0x00004800ff0075a7 */ /* 0x000ee40008001105 */
[----:B--23--:R-:W-:Y:S05]  /*4930*/  @!P0 BRA `(.L_x_81) ;  /* 0x0000003800748947 */ /* 0x00cfea0003800000 */
.L_x_151:
[----:B------:R-:W3:Y:S01]  /*4940*/  S2UR UR12, SR_CgaCtaId ;  /* 0x00000000000c79c3 */ /* 0x000ee20000008800 */
[----:B------:R-:W-:Y:S01]  /*4950*/  UIADD3 UR9, UPT, UPT, UR5, 0x30, URZ ;  /* 0x0000003005097890 */ /* 0x000fe2000fffe0ff */
[----:B------:R-:W-:Y:S01]  /*4960*/  @!P1 IADD3 R6, P0, PT, R16, 0x580, RZ ;  /* 0x0000058010069810 */ /* 0x000fe20007f1e0ff */
[----:B------:R-:W-:Y:S01]  /*4970*/  UPLOP3.LUT UP3, UPT, UPT, UPT, UPT, 0x80, 0x8 ;  /* 0x000000000008789c */ /* 0x000fe20003f6f070 */
[----:B------:R-:W-:Y:S01]  /*4980*/  R2UR UR23, R86 ;  /* 0x00000000561772ca */ /* 0x000fe200000e0000 */
[----:B------:R-:W-:Y:S01]  /*4990*/  UMOV UR20, 0x0 ;  /* 0x0000000000147882 */ /* 0x000fe20000000000 */
[----:B------:R-:W-:Y:S01]  /*49a0*/  @!P1 R2UR UR7, R6 ;  /* 0x00000000060792ca */ /* 0x000fe200000e0000 */
[----:B--2---:R-:W-:Y:S01]  /*49b0*/  @!P1 IMAD.X R0, RZ, RZ, R17, P0 ;  /* 0x000000ffff009224 */ /* 0x004fe200000e0611 */
[----:B------:R-:W-:Y:S01]  /*49c0*/  UMOV UR21, 0x10000000 ;  /* 0x1000000000157882 */ /* 0x000fe20000000000 */
[----:B------:R-:W-:Y:S01]  /*49d0*/  VOTEU.ALL UP0, P1 ;  /* 0x0000000000ff7886 */ /* 0x000fe20000800000 */
[----:B------:R-:W-:Y:S02]  /*49e0*/  R2UR UR22, R87 ;  /* 0x00000000571672ca */ /* 0x000fe400000e0000 */
[----:B------:R-:W-:Y:S02]  /*49f0*/  @!P1 R2UR UR4, R0 ;  /* 0x00000000000492ca */ /* 0x000fe400000e0000 */
[----:B------:R-:W-:Y:S01]  /*4a00*/  @!UP0 UIADD3 UR10, UPT, UPT, UR10, 0x20, URZ ;  /* 0x000000200a0a8890 */ /* 0x000fe2000fffe0ff */
[C---:B------:R-:W-:Y:S02]  /*4a10*/  ISETP.NE.AND P0, PT, R14.reuse, 0x2, PT ;  /* 0x000000020e00780c */ /* 0x040fe40003f05270 */
[----:B------:R-:W-:Y:S02]  /*4a20*/  UIADD3 UR30, UPT, UPT, UR13, UR23, URZ ;  /* 0x000000170d1e7290 */ /* 0x000fe4000fffe0ff */
[----:B------:R-:W-:Y:S01]  /*4a30*/  IMAD.U32 R8, RZ, RZ, UR7 ;  /* 0x00000007ff087e24 */ /* 0x000fe2000f8e00ff */
[----:B------:R-:W-:Y:S02]  /*4a40*/  SEL R0, RZ, 0x1, P0 ;  /* 0x00000001ff007807 */ /* 0x000fe40000000000 */
[----:B------:R-:W-:Y:S01]  /*4a50*/  SEL R14, R14, RZ, P0 ;  /* 0x000000ff0e0e7207 */ /* 0x000fe20000000000 */
[----:B------:R-:W-:Y:S01]  /*4a60*/  UIADD3 UR25, UPT, UPT, UR14, UR22, URZ ;  /* 0x000000160e197290 */ /* 0x000fe2000fffe0ff */
[----:B------:R-:W-:Y:S01]  /*4a70*/  @!P1 R2UR UR18, R8 ;  /* 0x00000000081292ca */ /* 0x000fe200000e0000 */
[----:B------:R-:W-:Y:S01]  /*4a80*/  IMAD.U32 R9, RZ, RZ, UR4 ;  /* 0x00000004ff097e24 */ /* 0x000fe2000f8e00ff */
[----:B------:R-:W-:Y:S01]  /*4a90*/  @!UP0 ULEA UR4, UR6, UR24, 0xd ;  /* 0x0000001806048291 */ /* 0x000fe2000f8e68ff */
[----:B------:R-:W-:Y:S03]  /*4aa0*/  LOP3.LUT R13, R13, R0, RZ, 0x3c, !PT ;  /* 0x000000000d0d7212 */ /* 0x000fe600078e3cff */
[----:B------:R-:W-:Y:S01]  /*4ab0*/  @!P1 R2UR UR19, R9 ;  /* 0x00000000091392ca */ /* 0x000fe200000e0000 */
[----:B------:R-:W-:Y:S02]  /*4ac0*/  @!UP0 UIADD3 UR8, UPT, UPT, UR4, 0x200, URZ ;  /* 0x0000020004088890 */ /* 0x000fe4000fffe0ff */
[----:B---3--:R-:W-:Y:S01]  /*4ad0*/  UPRMT UR4, UR12, 0x654, UR9 ;  /* 0x000006540c047896 */ /* 0x008fe20008000009 */
[----:B------:R-:W-:Y:S02]  /*4ae0*/  VOTEU.ALL UP0, P1 ;  /* 0x0000000000ff7886 */ /* 0x000fe40000800000 */
[----:B------:R-:W-:Y:S01]  /*4af0*/  UMOV UR12, UR36 ;  /* 0x00000024000c7c82 */ /* 0x000fe20008000000 */
[----:B------:R-:W-:Y:S06]  /*4b00*/  UMOV UR36, UR26 ;  /* 0x0000001a00247c82 */ /* 0x000fec0008000000 */
[----:B------:R2:W-:Y:S01]  /*4b10*/  @!UP0 UTMALDG.3D [UR8], [UR18], desc[UR20] ;  /* 0x00001408120085b4 */ /* 0x0005e20008011000 */
[----:B------:R4:W-:Y:S01]  /*4b20*/  @!P1 SYNCS.ARRIVE.TRANS64.RED.A0TR RZ, [UR5+0x30], R7 ;  /* 0x00003007ffff99a7 */ /* 0x0009e20008300405 */
[----:B------:R-:W-:Y:S01]  /*4b30*/  SYNCS.ARRIVE.TRANS64.RED.A1T0 RZ, [UR4], RZ ;  /* 0x000000ffffff79a7 */ /* 0x000fe20008100404 */
[----:B------:R-:W-:Y:S04]  /*4b40*/  UIADD3 UR4, UPT, UPT, UR6, 0x1, URZ ;  /* 0x0000000106047890 */ /* 0x000fe8000fffe0ff */
[----:B------:R-:W-:Y:S04]  /*4b50*/  UISETP.NE.AND UP0, UPT, UR4, 0x3, UPT ;  /* 0x000000030400788c */ /* 0x000fe8000bf05270 */
[----:B------:R-:W-:Y:S06]  /*4b60*/  USEL UR5, URZ, 0x1, UP0 ;  /* 0x00000001ff057887 */ /* 0x000fec0008000000 */
[----:B------:R-:W-:Y:S01]  /*4b70*/  LOP3.LUT R15, R15, UR5, RZ, 0x3c, !PT ;  /* 0x000000050f0f7c12 */ /* 0x000fe2000f8e3cff */
[----:B--2---:R-:W-:Y:S01]  /*4b80*/  USEL UR12, UR4, URZ, UP0 ;  /* 0x000000ff040c7287 */ /* 0x004fe20008000000 */
[----:B------:R-:W-:Y:S11]  /*4b90*/  BRA.U UP1, `(.L_x_82) ;  /* 0xfffffff101e87547 */ /* 0x000ff6000b83ffff */
[----:B------:R-:W-:Y:S01]  /*4ba0*/  UIADD3 UR24, UPT, UPT, UR24, 0x48, URZ ;  /* 0x0000004818187890 */ /* 0x000fe2000fffe0ff */
[----:B------:R-:W-:-:S03]  /*4bb0*/  SHF.L.U32 R3, R15, 0x1f, RZ ;  /* 0x0000001f0f037819 */ /* 0x000fc600000006ff */
[----:B------:R-:W-:-:S09]  /*4bc0*/  ULEA UR4, UR12, UR24, 0x3 ;  /* 0x000000180c047291 */ /* 0x000fd2000f8e18ff */
[----:B------:R-:W2:Y:S02]  /*4bd0*/  SYNCS.PHASECHK.TRANS64.TRYWAIT P0, [UR4], R3 ;  /* 0x00000003ff0075a7 */ /* 0x000ea40008001104 */
[----:B--2---:R-:W-:Y:S05]  /*4be0*/  @!P0 BRA `(.L_x_83) ;  /* 0x0000003400e08947 */ /* 0x004fea0003800000 */
.L_x_153:
[----:B------:R-:W-:-:S04]  /*4bf0*/  UIADD3 UR4, UPT, UPT, UR12, 0x1, URZ ;  /* 0x000000010c047890 */ /* 0x000fc8000fffe0ff */
[----:B------:R-:W-:-:S04]  /*4c00*/  UISETP.NE.AND UP0, UPT, UR4, 0x3, UPT ;  /* 0x000000030400788c */ /* 0x000fc8000bf05270 */
[----:B------:R-:W-:Y:S02]  /*4c10*/  USEL UR6, URZ, 0x1, UP0 ;  /* 0x00000001ff067887 */ /* 0x000fe40008000000 */
[----:B------:R-:W-:-:S04]  /*4c20*/  USEL UR4, UR4, URZ, UP0 ;  /* 0x000000ff04047287 */ /* 0x000fc80008000000 */
[----:B------:R-:W-:Y:S01]  /*4c30*/  ULEA UR5, UR4, UR24, 0x3 ;  /* 0x0000001804057291 */ /* 0x000fe2000f8e18ff */
[----:B------:R-:W-:-:S04]  /*4c40*/  LOP3.LUT R15, R15, UR6, RZ, 0x3c, !PT ;  /* 0x000000060f0f7c12 */ /* 0x000fc8000f8e3cff */
[----:B--2---:R-:W-:-:S04]  /*4c50*/  SHF.L.U32 R3, R15, 0x1f, RZ ;  /* 0x0000001f0f037819 */ /* 0x004fc800000006ff */
[----:B------:R-:W2:Y:S02]  /*4c60*/  SYNCS.PHASECHK.TRANS64.TRYWAIT P0, [UR5], R3 ;  /* 0x00000003ff0075a7 */ /* 0x000ea40008001105 */
[----:B--2---:R-:W-:Y:S05]  /*4c70*/  @!P0 BRA `(.L_x_84) ;  /* 0x0000003400d48947 */ /* 0x004fea0003800000 */
.L_x_155:
[----:B------:R-:W-:-:S04]  /*4c80*/  UIADD3 UR4, UPT, UPT, UR4, 0x1, URZ ;  /* 0x0000000104047890 */ /* 0x000fc8000fffe0ff */
[----:B------:R-:W-:-:S04]  /*4c90*/  UISETP.NE.AND UP0, UPT, UR4, 0x3, UPT ;  /* 0x000000030400788c */ /* 0x000fc8000bf05270 */
[----:B------:R-:W-:Y:S02]  /*4ca0*/  USEL UR5, URZ, 0x1, UP0 ;  /* 0x00000001ff057887 */ /* 0x000fe40008000000 */
[----:B------:R-:W-:-:S04]  /*4cb0*/  USEL UR4, UR4, URZ, UP0 ;  /* 0x000000ff04047287 */ /* 0x000fc80008000000 */
[----:B------:R-:W-:Y:S01]  /*4cc0*/  ULEA UR4, UR4, UR24, 0x3 ;  /* 0x0000001804047291 */ /* 0x000fe2000f8e18ff */
[----:B--2---:R-:W-:-:S04]  /*4cd0*/  LOP3.LUT R3, R15, UR5, RZ, 0x3c, !PT ;  /* 0x000000050f037c12 */ /* 0x004fc8000f8e3cff */
[----:B------:R-:W-:Y:S01]  /*4ce0*/  SHF.L.U32 R3, R3, 0x1f, RZ ;  /* 0x0000001f03037819 */ /* 0x000fe200000006ff */
[----:B------:R-:W-:-:S07]  /*4cf0*/  IMAD.U32 R0, RZ, RZ, UR4 ;  /* 0x00000004ff007e24 */ /* 0x000fce000f8e00ff */
.L_x_85:
[----:B--2---:R2:W3:Y:S02]  /*4d00*/  SYNCS.PHASECHK.TRANS64.TRYWAIT P0, [R0+URZ], R3 ;  /* 0x00000003000075a7 */ /* 0x0044e400080011ff */
[----:B---3--:R-:W-:Y:S05]  /*4d10*/  @!P0 NANOSLEEP.SYNCS 0x989680 ;  /* 0x009896800000895d */ /* 0x008fea0003900000 */
[----:B------:R-:W3:Y:S02]  /*4d20*/  @!P0 SYNCS.PHASECHK.TRANS64 P0, [R0+URZ], R3 ;  /* 0x00000003000085a7 */ /* 0x000ee400080010ff */
[----:B-1-3--:R-:W-:Y:S05]  /*4d30*/  @P0 EXIT ;  /* 0x000000000000094d */ /* 0x00afea0003800000 */
[----:B------:R-:W-:Y:S05]  /*4d40*/  BRA `(.L_x_85) ;  /* 0xfffffffc00ec7947 */ /* 0x000fea000383ffff */
.L_x_73:
[----:B------:R-:W-:-:S06]  /*4d50*/  UISETP.GE.AND UP0, UPT, UR22, 0x4, UPT ;  /* 0x000000041600788c */ /* 0x000fcc000bf06270 */
[----:B------:R-:W-:-:S13]  /*4d60*/  PLOP3.LUT P0, PT, PT, PT, UP0, 0x80, 0x8 ;  /* 0x000000000008781c */ /* 0x000fda0003f0f008 */
[----:B------:R-:W-:Y:S05]  /*4d70*/  @!P0 EXIT ;  /* 0x000000000000894d */ /* 0x000fea0003800000 */
[----:B------:R-:W1:Y:S08]  /*4d80*/  S2UR UR4, SR_CgaCtaId ;  /* 0x00000000000479c3 */ /* 0x000e700000008800 */
[----:B------:R-:W-:Y:S01]  /*4d90*/  BAR.SYNC.DEFER_BLOCKING 0x6, 0xa0 ;  /* 0x0182800000007b1d */ /* 0x000fe20000010000 */
[C---:B------:R-:W-:Y:S01]  /*4da0*/  IMAD.SHL.U32 R3, R91.reuse, 0x20, RZ ;  /* 0x000000205b037824 */ /* 0x040fe200078e00ff */
[C---:B------:R-:W-:Y:S01]  /*4db0*/  LOP3.LUT R92, R91.reuse, 0x2, RZ, 0xc0, !PT ;  /* 0x000000025b5c7812 */ /* 0x040fe200078ec0ff */
[C---:B------:R-:W-:Y:S01]  /*4dc0*/  IMAD.SHL.U32 R96, R91.reuse, 0x4, RZ ;  /* 0x000000045b607824 */ /* 0x040fe200078e00ff */
[C---:B------:R-:W-:Y:S01]  /*4dd0*/  LOP3.LUT R97, R91.reuse, 0x60, RZ, 0xc0, !PT ;  /* 0x000000605b617812 */ /* 0x040fe200078ec0ff */
[----:B------:R-:W-:Y:S01]  /*4de0*/  IMAD.U32 R37, R91, 0x10000, RZ ;  /* 0x000100005b257824 */ /* 0x000fe200078e00ff */
[----:B------:R-:W-:-:S02]  /*4df0*/  UMOV UR47, 0x400 ;  /* 0x00000400002f7882 */ /* 0x000fc40000000000 */
[----:B------:R-:W2:Y:S01]  /*4e00*/  LDC.64 R78, c[0x0][0x8b0] ;  /* 0x00022c00ff4e7b82 */ /* 0x000ea20000000a00 */
[----:B------:R-:W-:Y:S01]  /*4e10*/  LOP3.LUT R5, R3, 0xc0, RZ, 0xc0, !PT ;  /* 0x000000c003057812 */ /* 0x000fe200078ec0ff */
[----:B------:R-:W-:Y:S01]  /*4e20*/  HFMA2 R36, -RZ, RZ, 0, 0 ;  /* 0x00000000ff247431 */ /* 0x000fe200000001ff */
[----:B------:R-:W-:Y:S01]  /*4e30*/  LOP3.LUT R91, R91, 0x4, RZ, 0xc0, !PT ;  /* 0x000000045b5b7812 */ /* 0x000fe200078ec0ff */
[----:B------:R-:W-:Y:S01]  /*4e40*/  IMAD.MOV.U32 R94, RZ, RZ, RZ ;  /* 0x000000ffff5e7224 */ /* 0x000fe200078e00ff */
[----:B------:R-:W-:Y:S01]  /*4e50*/  LOP3.LUT R96, R5, 0x18, R96, 0xf8, !PT ;  /* 0x0000001805607812 */ /* 0x000fe200078ef860 */
[----:B------:R-:W-:Y:S01]  /*4e60*/  IMAD.MOV.U32 R90, RZ, RZ, RZ ;  /* 0x000000ffff5a7224 */ /* 0x000fe200078e00ff */
[----:B------:R-:W-:Y:S01]  /*4e70*/  LOP3.LUT R37, R37, 0x600000, RZ, 0xc0, !PT ;  /* 0x0060000025257812 */ /* 0x000fe200078ec0ff */
[----:B------:R-:W3:Y:S01]  /*4e80*/  LDC.64 R76, c[0x0][0x8a8] ;  /* 0x00022a00ff4c7b82 */ /* 0x000ee20000000a00 */
[----:B------:R-:W-:Y:S01]  /*4e90*/  IADD3 R95, PT, PT, -R91, 0x2, RZ ;  /* 0x000000025b5f7810 */ /* 0x000fe20007ffe1ff */
[----:B------:R-:W-:Y:S01]  /*4ea0*/  IMAD.MOV R92, RZ, RZ, -R92 ;  /* 0x000000ffff5c7224 */ /* 0x000fe200078e0a5c */
[----:B------:R-:W-:Y:S01]  /*4eb0*/  LOP3.LUT R96, R96, 0xf20, R3, 0xf8, !PT ;  /* 0x00000f2060607812 */ /* 0x000fe200078ef803 */
[----:B------:R-:W4:Y:S01]  /*4ec0*/  LDCU UR62, c[0x0][0x370] ;  /* 0x00006e00ff3e77ac */ /* 0x000f220008000800 */
[----:B------:R-:W-:Y:S01]  /*4ed0*/  MOV R93, RZ ;  /* 0x000000ff005d7202 */ /* 0x000fe20000000f00 */
[----:B------:R-:W-:Y:S01]  /*4ee0*/  IMAD.SHL.U32 R95, R95, 0x10, RZ ;  /* 0x000000105f5f7824 */ /* 0x000fe200078e00ff */
[----:B------:R-:W-:Y:S01]  /*4ef0*/  IADD3 R91, PT, PT, -R91, RZ, RZ ;  /* 0x000000ff5b5b7210 */ /* 0x000fe20007ffe1ff */
[----:B-1----:R-:W-:Y:S01]  /*4f00*/  ULEA UR47, UR4, UR47, 0x18 ;  /* 0x0000002f042f7291 */ /* 0x002fe2000f8ec0ff */
[----:B------:R-:W1:Y:S01]  /*4f10*/  LDCU.64 UR4, c[0x0][0x890] ;  /* 0x00011200ff0477ac */ /* 0x000e620008000a00 */
[----:B------:R-:W-:Y:S01]  /*4f20*/  UMOV UR54, 0x1 ;  /* 0x0000000100367882 */ /* 0x000fe20000000000 */
[----:B------:R-:W-:Y:S01]  /*4f30*/  UMOV UR46, URZ ;  /* 0x000000ff002e7c82 */ /* 0x000fe20008000000 */
[----:B------:R-:W2:Y:S05]  /*4f40*/  LDCU UR41, c[0x0][0xb0c] ;  /* 0x00016180ff2977ac */ /* 0x000eaa0008000800 */
[----:B------:R-:W4:Y:S01]  /*4f50*/  LDS R0, [UR47+0x120] ;  /* 0x0001202fff007984 */ /* 0x000f220008000800 */
[----:B------:R-:W2:Y:S01]  /*4f60*/  LDCU UR39, c[0x0][0xb30] ;  /* 0x00016600ff2777ac */ /* 0x000ea20008000800 */
[----:B------:R-:W2:Y:S01]  /*4f70*/  LDCU.64 UR60, c[0x0][0x888] ;  /* 0x00011100ff3c77ac */ /* 0x000ea20008000a00 */
[----:B-1----:R-:W-:Y:S01]  /*4f80*/  IMAD.U32 R99, RZ, RZ, UR4 ;  /* 0x00000004ff637e24 */ /* 0x002fe2000f8e00ff */
[----:B------:R-:W-:Y:S01]  /*4f90*/  UIADD3 UR4, UPT, UPT, UR47, 0x200, URZ ;  /* 0x000002002f047890 */ /* 0x000fe2000fffe0ff */
[----:B------:R-:W-:Y:S01]  /*4fa0*/  IMAD.U32 R98, RZ, RZ, UR5 ;  /* 0x00000005ff627e24 */ /* 0x000fe2000f8e00ff */
[----:B------:R-:W1:Y:S04]  /*4fb0*/  LDCU.64 UR42, c[0x0][0xb28] ;  /* 0x00016500ff2a77ac */ /* 0x000e680008000a00 */
[----:B------:R-:W-:Y:S01]  /*4fc0*/  LEA R96, R96, UR4, 0x1 ;  /* 0x0000000460607c11 */ /* 0x000fe2000f8e08ff */
[----:B------:R-:W1:Y:S01]  /*4fd0*/  LDCU.128 UR56, c[0x0][0xb10] ;  /* 0x00016200ff3877ac */ /* 0x000e620008000c00 */
[----:B------:R-:W1:Y:S01]  /*4fe0*/  LDCU UR55, c[0x0][0x374] ;  /* 0x00006e80ff3777ac */ /* 0x000e620008000800 */
[----:B------:R-:W-:Y:S01]  /*4ff0*/  UMOV UR53, URZ ;  /* 0x000000ff00357c82 */ /* 0x000fe20008000000 */
[----:B------:R-:W-:Y:S01]  /*5000*/  UMOV UR52, URZ ;  /* 0x000000ff00347c82 */ /* 0x000fe20008000000 */
[----:B----4-:R-:W-:Y:S01]  /*5010*/  IADD3 R37, PT, PT, R0, R37, RZ ;  /* 0x0000002500257210 */ /* 0x010fe20007ffe0ff */
[----:B-123--:R-:W-:-:S07]  /*5020*/  IMAD.U32 R0, RZ, RZ, UR4 ;  /* 0x00000004ff007e24 */ /* 0x00efce000f8e00ff */
.L_x_116:
[C---:B------:R-:W-:Y:S02]  /*5030*/  LEA R3, R90.reuse, UR47, 0x3 ;  /* 0x0000002f5a037c11 */ /* 0x040fe4000f8e18ff */
[----:B------:R-:W-:Y:S02]  /*5040*/  SHF.L.U32 R0, R93, 0x1f, RZ ;  /* 0x0000001f5d007819 */ /* 0x000fe400000006ff */
[----:B------:R-:W-:Y:S02]  /*5050*/  LEA R5, R90, UR47, 0x4 ;  /* 0x0000002f5a057c11 */ /* 0x000fe4000f8e20ff */
[----:B-1----:R-:W1:Y:S02]  /*5060*/  SYNCS.PHASECHK.TRANS64.TRYWAIT P0, [R3+URZ+0x70], R0 ;  /* 0x00007000030075a7 */ /* 0x002e6400080011ff */
[----:B-1----:R-:W-:Y:S05]  /*5070*/  @!P0 BRA `(.L_x_86) ;  /* 0x0000003000ec8947 */ /* 0x002fea0003800000 */
.L_x_156:
        /* <DEDUP_REMOVED lines=8> */
[----:B--2---:R-:W-:Y:S11]  /*5100*/  LOP3.LUT P0, RZ, R6, 0x1, RZ, 0xc0, !PT ;  /* 0x0000000106ff7812 */ /* 0x004ff6000780c0ff */
[----:B------:R-:W-:Y:S02]  /*5110*/  @!UPT UIADD3 URZ, UPT, UPT, URZ, URZ, URZ ;  /* 0x000000fffffff290 */ /* 0x000fe4000fffe0ff */
[----:B---3--:R-:W-:Y:S01]  /*5120*/  VOTEU.ANY UP1, P0 ;  /* 0x0000000000ff7886 */ /* 0x008fe20000020100 */
[----:B------:R-:W-:Y:S01]  /*5130*/  PLOP3.LUT P0, PT, PT, PT, UP1, 0x80, 0x8 ;  /* 0x000000000008781c */ /* 0x000fe20003f0f018 */
[----:B------:R-:W-:Y:S06]  /*5140*/  UP2UR UR4, UPR, URZ, 0x2 ;  /* 0x00000002ff047883 */ /* 0x000fec0008000000 */
[----:B------:R-:W-:Y:S06]  /*5150*/  IMAD.U32 R100, RZ, RZ, UR4 ;  /* 0x00000004ff647e24 */ /* 0x000fec000f8e00ff */
[----:B-1----:R-:W-:Y:S02]  /*5160*/  @P0 SHF.R.U32.HI R0, RZ, 0x10, R5 ;  /* 0x00000010ff000819 */ /* 0x002fe40000011605 */
        /* <DEDUP_REMOVED lines=12> */
[----:B------:R-:W2:Y:S01]  /*5230*/  LDCU UR12, c[0x0][0xb20] ;  /* 0x00016400ff0c77ac */ /* 0x000ea20008000800 */
[----:B------:R-:W-:Y:S02]  /*5240*/  UIMAD.WIDE.U32 UR4, UR55, UR59, URZ ;  /* 0x0000003b370472a5 */ /* 0x000fe4000f8e00ff */
[----:B------:R-:W-:Y:S02]  /*5250*/  UIMAD.WIDE.U32 UR6, UR62, UR56, URZ ;  /* 0x000000383e0672a5 */ /* 0x000fe4000f8e00ff */
[----:B------:R-:W-:Y:S02]  /*5260*/  UISETP.NE.AND UP0, UPT, UR58, 0x1, UPT ;  /* 0x000000013a00788c */ /* 0x000fe4000bf05270 */
[----:B------:R-:W-:Y:S02]  /*5270*/  UIMAD.WIDE.U32 UR8, UR37, UR59, URZ ;  /* 0x0000003b250872a5 */ /* 0x000fe4000f8e00ff */
[----:B------:R-:W-:Y:S02]  /*5280*/  UIMAD.WIDE.U32 UR10, UR38, UR56, URZ ;  /* 0x00000038260a72a5 */ /* 0x000fe4000f8e00ff */
[----:B------:R-:W-:Y:S02]  /*5290*/  UISETP.NE.AND UP1, UPT, UR41, 0x1, UPT ;  /* 0x000000012900788c */ /* 0x000fe4000bf25270 */
[----:B------:R-:W-:Y:S01]  /*52a0*/  UISETP.NE.AND UP2, UPT, UR40, 0x1, UPT ;  /* 0x000000012800788c */ /* 0x000fe2000bf45270 */
[----:B------:R-:W-:Y:S02]  /*52b0*/  UMOV UR4, UR5 ;  /* 0x0000000500047c82 */ /* 0x000fe40008000000 */
[----:B--2---:R-:W-:Y:S03]  /*52c0*/  USHF.R.U32.HI UR5, URZ, UR12, UR4 ;  /* 0x0000000cff057299 */ /* 0x004fe60008011604 */
[----:B------:R-:W-:Y:S02]  /*52d0*/  UMOV UR4, UR7 ;  /* 0x0000000700047c82 */ /* 0x000fe40008000000 */
[----:B------:R-:W-:Y:S02]  /*52e0*/  USHF.R.U32.HI UR7, URZ, UR57, UR4 ;  /* 0x00000039ff077299 */ /* 0x000fe40008011604 */
[----:B------:R-:W-:Y:S02]  /*52f0*/  USEL UR4, UR55, UR5, !UP0 ;  /* 0x0000000537047287 */ /* 0x000fe4000c000000 */
[----:B------:R-:W-:Y:S01]  /*5300*/  USEL UR7, UR62, UR7, !UP1 ;  /* 0x000000073e077287 */ /* 0x000fe2000c800000 */
[----:B------:R-:W-:Y:S01]  /*5310*/  UMOV UR5, UR9 ;  /* 0x0000000900057c82 */ /* 0x000fe20008000000 */
[----:B------:R-:W-:Y:S02]  /*5320*/  UIMAD.WIDE.U32 UR8, UR4, UR42, URZ ;  /* 0x0000002a040872a5 */ /* 0x000fe4000f8e00ff */
[----:B------:R-:W-:Y:S03]  /*5330*/  USHF.R.U32.HI UR6, URZ, UR12, UR5 ;  /* 0x0000000cff067299 */ /* 0x000fe60008011605 */
[----:B------:R-:W-:Y:S01]  /*5340*/  UMOV UR5, UR11 ;  /* 0x0000000b00057c82 */ /* 0x000fe20008000000 */
[----:B------:R-:W-:Y:S02]  /*5350*/  UIMAD.WIDE.U32 UR10, UR7, UR42, URZ ;  /* 0x0000002a070a72a5 */ /* 0x000fe4000f8e00ff */
[----:B------:R-:W-:Y:S02]  /*5360*/  USHF.R.U32.HI UR12, URZ, UR57, UR5 ;  /* 0x00000039ff0c7299 */ /* 0x000fe40008011605 */
[----:B------:R-:W-:Y:S01]  /*5370*/  USEL UR6, UR37, UR6, !UP0 ;  /* 0x0000000625067287 */ /* 0x000fe2000c000000 */
[----:B------:R-:W-:Y:S02]  /*5380*/  UMOV UR5, UR9 ;  /* 0x0000000900057c82 */ /* 0x000fe40008000000 */
[----:B------:R-:W-:Y:S01]  /*5390*/  UMOV UR10, UR11 ;  /* 0x0000000b000a7c82 */ /* 0x000fe20008000000 */
[----:B------:R-:W-:Y:S02]  /*53a0*/  @UP2 USHF.R.U32.HI UR4, URZ, UR43, UR5 ;  /* 0x0000002bff042299 */ /* 0x000fe40008011605 */
[----:B------:R-:W-:Y:S02]  /*53b0*/  @UP2 USHF.R.U32.HI UR7, URZ, UR43, UR10 ;  /* 0x0000002bff072299 */ /* 0x000fe4000801160a */
[----:B------:R-:W-:Y:S02]  /*53c0*/  UIMAD UR4, UR40, UR4, URZ ;  /* 0x00000004280472a4 */ /* 0x000fe4000f8e02ff */
[----:B------:R-:W-:Y:S02]  /*53d0*/  UIMAD.WIDE.U32 UR10, UR6, UR42, URZ ;  /* 0x0000002a060a72a5 */ /* 0x000fe4000f8e00ff */
[----:B------:R-:W-:Y:S02]  /*53e0*/  USEL UR5, UR38, UR12, !UP1 ;  /* 0x0000000c26057287 */ /* 0x000fe4000c800000 */
[----:B------:R-:W-:Y:S02]  /*53f0*/  UIMAD UR8, UR40, UR7, URZ ;  /* 0x00000007280872a4 */ /* 0x000fe4000f8e02ff */
[----:B------:R-:W-:Y:S03]  /*5400*/  UISETP.GE.AND UP0, UPT, UR6, UR4, UPT ;  /* 0x000000040600728c */ /* 0x000fe6000bf06270 */
[----:B------:R-:W-:Y:S01]  /*5410*/  UMOV UR4, UR11 ;  /* 0x0000000b00047c82 */ /* 0x000fe20008000000 */
[----:B------:R-:W-:Y:S02]  /*5420*/  UISETP.GE.OR UP0, UPT, UR5, UR8, UP0 ;  /* 0x000000080500728c */ /* 0x000fe40008706670 */
[----:B------:R-:W-:Y:S02]  /*5430*/  USHF.R.U32.HI UR4, URZ, UR43, UR4 ;  /* 0x0000002bff047299 */ /* 0x000fe40008011604 */
[----:B------:R-:W-:Y:S02]  /*5440*/  UIMAD.WIDE.U32 UR8, UR5, UR42, URZ ;  /* 0x0000002a050872a5 */ /* 0x000fe4000f8e00ff */
[----:B------:R-:W-:Y:S02]  /*5450*/  USEL UR11, UR6, UR4, !UP2 ;  /* 0x00000004060b7287 */ /* 0x000fe4000d000000 */
[----:B------:R-:W-:Y:S02]  /*5460*/  UIADD3 UR8, UPT, UPT, -UR5, URZ, URZ ;  /* 0x000000ff05087290 */ /* 0x000fe4000fffe1ff */
[----:B------:R-:W-:Y:S01]  /*5470*/  UIADD3 UR10, UPT, UPT, -UR11, URZ, URZ ;  /* 0x000000ff0b0a7290 */ /* 0x000fe2000fffe1ff */
[----:B------:R-:W-:Y:S01]  /*5480*/  @!UP0 UMOV UR4, UR9 ;  /* 0x0000000900048c82 */ /* 0x000fe20008000000 */
[----:B------:R-:W-:Y:S02]  /*5490*/  UIADD3 UR9, UPT, UPT, -UR6, URZ, URZ ;  /* 0x000000ff06097290 */ /* 0x000fe4000fffe1ff */
[----:B------:R-:W-:Y:S02]  /*54a0*/  @!UP0 USHF.R.U32.HI UR4, URZ, UR43, UR4 ;  /* 0x0000002bff048299 */ /* 0x000fe40008011604 */
[----:B------:R-:W-:Y:S02]  /*54b0*/  UIMAD UR10, UR40, UR10, UR6 ;  /* 0x0000000a280a72a4 */ /* 0x000fe4000f8e0206 */
[----:B------:R-:W-:Y:S04]  /*54c0*/  @!UP0 USEL UR4, UR5, UR4, !UP2 ;  /* 0x0000000405048287 */ /* 0x000fe8000d000000 */
[----:B------:R-:W-:Y:S02]  /*54d0*/  @!UP0 UIMAD UR10, UR7, UR10, UR4 ;  /* 0x0000000a070a82a4 */ /* 0x000fe4000f8e0204 */
[----:B------:R-:W-:Y:S02]  /*54e0*/  @!UP0 UIADD3 UR11, UPT, UPT, UR11, -UR4, URZ ;  /* 0x800000040b0b8290 */ /* 0x000fe4000fffe0ff */
[----:B------:R-:W-:Y:S02]  /*54f0*/  UIMAD UR7, UR41, UR8, UR38 ;  /* 0x00000008290772a4 */ /* 0x000fe4000f8e0226 */
[----:B------:R-:W-:Y:S02]  /*5500*/  @!UP0 UIMAD UR6, UR11, UR40, UR5 ;  /* 0x000000280b0682a4 */ /* 0x000fe4000f8e0205 */
[----:B------:R-:W-:Y:S01]  /*5510*/  UIMAD UR4, UR58, UR9, UR37 ;  /* 0x000000093a0472a4 */ /* 0x000fe2000f8e0225 */
[----:B------:R-:W-:Y:S02]  /*5520*/  @!UP0 UMOV UR5, UR10 ;  /* 0x0000000a00058c82 */ /* 0x000fe40008000000 */
[----:B------:R-:W-:Y:S02]  /*5530*/  UIMAD UR38, UR5, UR41, UR7 ;  /* 0x00000029052672a4 */ /* 0x000fe4000f8e0207 */
[----:B------:R-:W-:Y:S11]  /*5540*/  UIMAD UR37, UR6, UR58, UR4 ;  /* 0x0000003a062572a4 */ /* 0x000ff6000f8e0204 */
[----:B------:R-:W-:Y:S01]  /*5550*/  @!UPT UIADD3 URZ, UPT, UPT, URZ, URZ, URZ ;  /* 0x000000fffffff290 */ /* 0x000fe2000fffe0ff */
.L_x_87:
[----:B------:R-:W-:Y:S01]  /*5560*/  UISETP.NE.AND UP0, UPT, UR39, 0x1, UPT ;  /* 0x000000012700788c */ /* 0x000fe2000bf05270 */
[----:B------:R-:W-:Y:S01]  /*5570*/  IADD3 R90, PT, PT, R90, 0x1, RZ ;  /* 0x000000015a5a7810 */ /* 0x000fe20007ffe0ff */
[----:B------:R-:W-:Y:S02]  /*5580*/  UIADD3 UR11, UPT, UPT, UR47, 0x200, URZ ;  /* 0x000002002f0b7890 */ /* 0x000fe4000fffe0ff */
[----:B------:R-:W-:Y:S02]  /*5590*/  USHF.L.U32 UR50, UR25, 0x7, URZ ;  /* 0x0000000719327899 */ /* 0x000fe400080006ff */
[----:B------:R-:W-:Y:S05]  /*55a0*/  USHF.L.U32 UR49, UR30, 0x6, URZ ;  /* 0x000000061e317899 */ /* 0x000fea00080006ff */
[----:B------:R-:W2:Y:S01]  /*55b0*/  @!UP0 LDCU.128 UR12, c[0x0][0xb10] ;  /* 0x00016200ff0c87ac */ /* 0x000ea20008000c00 */
[----:B------:R-:W3:Y:S01]  /*55c0*/  @!UP0 LDCU UR5, c[0x0][0xb0c] ;  /* 0x00016180ff0587ac */ /* 0x000ee20008000800 */
[----:B------:R-:W4:Y:S01]  /*55d0*/  @!UP0 LDCU UR10, c[0x0][0xb20] ;  /* 0x00016400ff0a87ac */ /* 0x000f220008000800 */
[----:B--2---:R-:W-:Y:S02]  /*55e0*/  UIMAD.WIDE.U32 UR8, UR38, UR12, URZ ;  /* 0x0000000c260872a5 */ /* 0x004fe4000f8e00ff */
[----:B------:R-:W-:Y:S02]  /*55f0*/  UIMAD.WIDE.U32 UR6, UR37, UR15, URZ ;  /* 0x0000000f250672a5 */ /* 0x000fe4000f8e00ff */
[----:B------:R-:W-:Y:S03]  /*5600*/  @!UP0 UISETP.NE.AND UP1, UPT, UR14, 0x1, UPT ;  /* 0x000000010e00888c */ /* 0x000fe6000bf25270 */
[----:B------:R-:W-:Y:S01]  /*5610*/  @!UP0 UMOV UR4, UR9 ;  /* 0x0000000900048c82 */ /* 0x000fe20008000000 */
[----:B---3--:R-:W-:Y:S02]  /*5620*/  @!UP0 UISETP.NE.AND UP2, UPT, UR5, 0x1, UPT ;  /* 0x000000010500888c */ /* 0x008fe4000bf45270 */
[----:B------:R-:W-:Y:S01]  /*5630*/  @!UP0 USHF.R.U32.HI UR4, URZ, UR13, UR4 ;  /* 0x0000000dff048299 */ /* 0x000fe20008011604 */
[----:B------:R-:W-:Y:S02]  /*5640*/  @!UP0 UMOV UR6, UR7 ;  /* 0x0000000700068c82 */ /* 0x000fe40008000000 */
[----:B----4-:R-:W-:Y:S02]  /*5650*/  @!UP0 USHF.R.U32.HI UR6, URZ, UR10, UR6 ;  /* 0x0000000aff068299 */ /* 0x010fe40008011606 */
[----:B------:R-:W-:Y:S02]  /*5660*/  @!UP0 USEL UR7, UR38, UR4, !UP2 ;  /* 0x0000000426078287 */ /* 0x000fe4000d000000 */
[----:B------:R-:W-:Y:S04]  /*5670*/  @!UP0 USEL UR6, UR37, UR6, !UP1 ;  /* 0x0000000625068287 */ /* 0x000fe8000c800000 */
[----:B------:R-:W-:Y:S02]  /*5680*/  @!UP0 UIADD3 UR4, UPT, UPT, -UR7, UR6, URZ ;  /* 0x0000000607048290 */ /* 0x000fe4000fffe1ff */
[----:B------:R-:W-:Y:S02]  /*5690*/  @!UP0 UIADD3 UR6, UPT, UPT, UR7, -UR6, URZ ;  /* 0x8000000607068290 */ /* 0x000fe4000fffe0ff */
[----:B------:R-:W-:Y:S02]  /*56a0*/  @!UP0 UIMAD UR38, UR4, UR5, UR38 ;  /* 0x00000005042682a4 */ /* 0x000fe4000f8e0226 */
[----:B------:R-:W-:Y:S02]  /*56b0*/  @!UP0 UIMAD UR37, UR6, UR14, UR37 ;  /* 0x0000000e062582a4 */ /* 0x000fe4000f8e0225 */
[----:B------:R-:W-:Y:S09]  /*56c0*/  ULOP3.LUT UP0, URZ, UR11, 0x1b0, URZ, 0xc0, !UPT ;  /* 0x000001b00bff7892 */ /* 0x000ff2000f80c0ff */
[----:B------:R-:W-:Y:S05]  /*56d0*/  BRA.U !UP0, `(.L_x_88) ;  /* 0x00000001087c7547 */ /* 0x000fea000b800000 */
[----:B------:R-:W2:Y:S01]  /*56e0*/  LDCU.64 UR8, c[0x4][0x80] ;  /* 0x01001000ff0877ac */ /* 0x000ea20008000a00 */
[----:B------:R-:W-:Y:S01]  /*56f0*/  MOV R2, 0x0 ;  /* 0x0000000000027802 */ /* 0x000fe20000000f00 */
[----:B------:R-:W-:Y:S02]  /*5700*/  HFMA2 R12, -RZ, RZ, 0, 5.9604644775390625e-08 ;  /* 0x00000001ff0c7431 */ /* 0x000fe400000001ff */
[----:B------:R-:W-:Y:S01]  /*5710*/  IMAD.MOV.U32 R8, RZ, RZ, 0x70 ;  /* 0x00000070ff087424 */ /* 0x000fe200078e00ff */
[----:B------:R3:W4:Y:S01]  /*5720*/  LDC.64 R14, c[0x4][R2] ;  /* 0x01000000020e7b82 */ /* 0x0007220000000a00 */
[----:B------:R-:W1:Y:S01]  /*5730*/  LDCU.64 UR6, c[0x4][0x88] ;  /* 0x01001100ff0677ac */ /* 0x000e620008000a00 */
[----:B------:R-:W-:Y:S01]  /*5740*/  IMAD.MOV.U32 R13, RZ, RZ, RZ ;  /* 0x000000ffff0d7224 */ /* 0x000fe200078e00ff */
[----:B------:R-:W1:Y:S01]  /*5750*/  LDCU.64 UR4, c[0x4][0x8] ;  /* 0x01000100ff0477ac */ /* 0x000e620008000a00 */
[----:B--2---:R-:W-:Y:S01]  /*5760*/  MOV R5, UR9 ;  /* 0x0000000900057c02 */ /* 0x004fe20008000f00 */
[----:B------:R-:W-:Y:S01]  /*5770*/  IMAD.U32 R4, RZ, RZ, UR8 ;  /* 0x00000008ff047e24 */ /* 0x000fe2000f8e00ff */
[----:B-1----:R-:W-:Y:S01]  /*5780*/  MOV R7, UR7 ;  /* 0x0000000700077c02 */ /* 0x002fe20008000f00 */
[----:B------:R-:W-:Y:S01]  /*5790*/  IMAD.U32 R6, RZ, RZ, UR6 ;  /* 0x00000006ff067e24 */ /* 0x000fe2000f8e00ff */
[----:B------:R-:W-:Y:S01]  /*57a0*/  MOV R11, UR5 ;  /* 0x00000005000b7c02 */ /* 0x000fe20008000f00 */
[----:B------:R-:W-:Y:S02]  /*57b0*/  IMAD.U32 R10, RZ, RZ, UR4 ;  /* 0x00000004ff0a7e24 */ /* 0x000fe4000f8e00ff */
[----:B------:R-:W-:Y:S07]  /*57c0*/  LEPC R20, `(.L_x_89) ;  /* 0x000000001014794e */ /* 0x000fee0000000000 */
[----:B---345:R-:W-:Y:S05]  /*57d0*/  CALL.ABS.NOINC R14 ;  /* 0x000000000e007343 */ /* 0x038fea0003c00000 */
.L_x_89:
[----:B------:R-:W1:Y:S01]  /*57e0*/  LDCU.64 UR8, c[0x4][0x80] ;  /* 0x01001000ff0877ac */ /* 0x000e620008000a00 */
[----:B------:R-:W2:Y:S01]  /*57f0*/  LDC.64 R2, c[0x4][R2] ;  /* 0x0100000002027b82 */ /* 0x000ea20000000a00 */
[----:B------:R-:W-:Y:S02]  /*5800*/  HFMA2 R12, -RZ, RZ, 0, 5.9604644775390625e-08 ;  /* 0x00000001ff0c7431 */ /* 0x000fe400000001ff */
[----:B------:R-:W-:Y:S02]  /*5810*/  IMAD.MOV.U32 R8, RZ, RZ, 0x70 ;  /* 0x00000070ff087424 */ /* 0x000fe400078e00ff */
[----:B------:R-:W-:Y:S01]  /*5820*/  IMAD.MOV.U32 R13, RZ, RZ, RZ ;  /* 0x000000ffff0d7224 */ /* 0x000fe200078e00ff */
[----:B------:R-:W3:Y:S01]  /*5830*/  LDCU.64 UR6, c[0x4][0x88] ;  /* 0x01001100ff0677ac */ /* 0x000ee20008000a00 */
[----:B------:R-:W4:Y:S01]  /*5840*/  LDCU.64 UR4, c[0x4][0x8] ;  /* 0x01000100ff0477ac */ /* 0x000f220008000a00 */
[----:B-1----:R-:W-:Y:S02]  /*5850*/  MOV R4, UR8 ;  /* 0x0000000800047c02 */ /* 0x002fe40008000f00 */
[----:B------:R-:W-:Y:S02]  /*5860*/  MOV R5, UR9 ;  /* 0x0000000900057c02 */ /* 0x000fe40008000f00 */
[----:B---3--:R-:W-:Y:S01]  /*5870*/  MOV R7, UR7 ;  /* 0x0000000700077c02 */ /* 0x008fe20008000f00 */
[----:B------:R-:W-:Y:S01]  /*5880*/  IMAD.U32 R6, RZ, RZ, UR6 ;  /* 0x00000006ff067e24 */ /* 0x000fe2000f8e00ff */
[----:B----4-:R-:W-:Y:S01]  /*5890*/  MOV R11, UR5 ;  /* 0x00000005000b7c02 */ /* 0x010fe20008000f00 */
[----:B------:R-:W-:Y:S02]  /*58a0*/  IMAD.U32 R10, RZ, RZ, UR4 ;  /* 0x00000004ff0a7e24 */ /* 0x000fe4000f8e00ff */
[----:B------:R-:W-:Y:S07]  /*58b0*/  LEPC R20, `(.L_x_88) ;  /* 0x000000001014794e */ /* 0x000fee0000000000 */
[----:B--2---:R-:W-:Y:S05]  /*58c0*/  CALL.ABS.NOINC R2 ;  /* 0x0000000002007343 */ /* 0x004fea0003c00000 */
.L_x_88:
[----:B------:R-:W-:Y:S02]  /*58d0*/  R2UR UR6, R88 ;  /* 0x00000000580672ca */ /* 0x000fe400000e0000 */
[----:B------:R-:W-:Y:S02]  /*58e0*/  R2UR UR5, R99 ;  /* 0x00000000630572ca */ /* 0x000fe400000e0000 */
[----:B------:R-:W-:Y:S02]  /*58f0*/  R2UR UR4, R98 ;  /* 0x00000000620472ca */ /* 0x000fe400000e0000 */
[----:B------:R-:W-:Y:S02]  /*5900*/  ISETP.NE.U32.AND P4, PT, R78, RZ, PT ;  /* 0x000000ff4e00720c */ /* 0x000fe40003f85070 */
[----:B------:R-:W-:Y:S02]  /*5910*/  ISETP.NE.U32.AND P2, PT, RZ, UR60, PT ;  /* 0x0000003cff007c0c */ /* 0x000fe4000bf45070 */
[----:B------:R-:W-:Y:S02]  /*5920*/  ISETP.NE.AND.EX P4, PT, R79, RZ, PT, P4 ;  /* 0x000000ff4f00720c */ /* 0x000fe40003f85340 */
[----:B------:R-:W-:Y:S01]  /*5930*/  ISETP.NE.AND.EX P2, PT, RZ, UR61, PT, P2 ;  /* 0x0000003dff007c0c */ /* 0x000fe2000bf45320 */
[----:B------:R-:W-:Y:S02]  /*5940*/  UISETP.NE.AND UP2, UPT, UR6, URZ, UPT ;  /* 0x000000ff0600728c */ /* 0x000fe4000bf45270 */
[----:B------:R-:W-:Y:S04]  /*5950*/  UISETP.NE.U32.AND UP0, UPT, UR5, URZ, UPT ;  /* 0x000000ff0500728c */ /* 0x000fe8000bf05070 */
[----:B------:R-:W-:Y:S01]  /*5960*/  UISETP.NE.AND.EX UP1, UPT, UR4, URZ, UPT, UP0 ;  /* 0x000000ff0400728c */ /* 0x000fe2000bf25300 */
[----:B------:R-:W-:Y:S01]  /*5970*/  PLOP3.LUT P1, PT, PT, PT, UP2, 0x80, 0x8 ;  /* 0x000000000008781c */ /* 0x000fe20003f2f028 */
[----:B------:R-:W-:Y:S03]  /*5980*/  UPLOP3.LUT UP0, UPT, UPT, UPT, UPT, 0x40, 0x4 ;  /* 0x000000000004789c */ /* 0x000fe60003f0e870 */
[----:B------:R-:W-:Y:S06]  /*5990*/  @UP2 UPLOP3.LUT UP0, UPT, UPT, UPT, UP1, 0x80, 0x8 ;  /* 0x000000000008289c */ /* 0x000fec0003f0f010 */
[----:B------:R-:W-:Y:S01]  /*59a0*/  PLOP3.LUT P0, PT, PT, PT, UP0, 0x80, 0x8 ;  /* 0x000000000008781c */ /* 0x000fe20003f0f008 */
[----:B------:R-:W-:Y:S01]  /*59b0*/  @!UPT UIADD3 URZ, UPT, UPT, URZ, URZ, URZ ;  /* 0x000000fffffff290 */ /* 0x000fe2000fffe0ff */
[----:B------:R-:W-:Y:S11]  /*59c0*/  BRA.U !UP1, `(.L_x_90) ;  /* 0x0000000109407547 */ /* 0x000ff6000b800000 */
[----:B------:R-:W-:Y:S01]  /*59d0*/  UISETP.NE.U32.AND UP0, UPT, UR60, URZ, UPT ;  /* 0x000000ff3c00728c */ /* 0x000fe2000bf05070 */
[----:B------:R-:W-:Y:S01]  /*59e0*/  R2UR UR6, R99 ;  /* 0x00000000630672ca */ /* 0x000fe200000e0000 */
[----:B------:R-:W2:Y:S01]  /*59f0*/  LDCU.64 UR8, c[0x0][0x358] ;  /* 0x00006b00ff0877ac */ /* 0x000ea20008000a00 */
[----:B------:R-:W-:Y:S02]  /*5a00*/  HFMA2 R84, -RZ, RZ, 0, 5.9604644775390625e-08 ;  /* 0x00000001ff547431 */ /* 0x000fe400000001ff */
[----:B-1----:R-:W-:Y:S01]  /*5a10*/  IMAD.MOV.U32 R0, RZ, RZ, 0x1 ;  /* 0x00000001ff007424 */ /* 0x002fe200078e00ff */
[----:B------:R-:W-:Y:S06]  /*5a20*/  UISETP.NE.AND.EX UP0, UPT, UR61, URZ, UPT, UP0 ;  /* 0x000000ff3d00728c */ /* 0x000fec000bf05300 */
[----:B------:R-:W-:Y:S05]  /*5a30*/  PLOP3.LUT P3, PT, PT, PT, UP0, 0x80, 0x8 ;  /* 0x000000000008781c */ /* 0x000fea0003f6f008 */
[----:B------:R-:W1:Y:S01]  /*5a40*/  @UP0 LDCU.64 UR4, c[0x0][0x888] ;  /* 0x00011100ff0407ac */ /* 0x000e620008000a00 */
[----:B------:R-:W-:Y:S07]  /*5a50*/  @UP0 UIMAD UR6, UR36, UR6, URZ ;  /* 0x00000006240602a4 */ /* 0x000fee000f8e02ff */
[----:B------:R-:W-:Y:S01]  /*5a60*/  @!P3 PRMT R84, R0, 0x7610, R84 ;  /* 0x000076100054b816 */ /* 0x000fe20000000054 */
[----:B-1----:R-:W-:Y:S06]  /*5a70*/  @UP0 UIMAD.WIDE UR4, UR6, 0x4, UR4 ;  /* 0x00000004060408a5 */ /* 0x002fec000f8e0204 */
[----:B------:R-:W-:Y:S02]  /*5a80*/  IMAD.U32 R2, RZ, RZ, UR4 ;  /* 0x00000004ff027e24 */ /* 0x000fe4000f8e00ff */
[----:B------:R-:W-:Y:S03]  /*5a90*/  IMAD.U32 R3, RZ, RZ, UR5 ;  /* 0x00000005ff037e24 */ /* 0x000fe6000f8e00ff */
[----:B------:R-:W1:Y:S02]  /*5aa0*/  @!UP0 LDCU UR4, c[0x0][0x880] ;  /* 0x00011000ff0487ac */ /* 0x000e640008000800 */
[----:B--2--5:R2:W5:Y:S02]  /*5ab0*/  @P3 LDG.E R41, desc[UR8][R2.64] ;  /* 0x0000000802293981 */ /* 0x024564000c1e1900 */
[----:B-12---:R-:W-:Y:S02]  /*5ac0*/  @!P3 MOV R41, UR4 ;  /* 0x000000040029bc02 */ /* 0x006fe40008000f00 */
.L_x_90:
[----:B------:R-:W-:Y:S05]  /*5ad0*/  @!P4 BRA `(.L_x_91) ;  /* 0x000000000024c947 */ /* 0x000fea0003800000 */
[----:B------:R-:W-:Y:S01]  /*5ae0*/  ISETP.NE.U32.AND P3, PT, R76, RZ, PT ;  /* 0x000000ff4c00720c */ /* 0x000fe20003f65070 */
[----:B------:R-:W2:Y:S03]  /*5af0*/  LDCU.64 UR4, c[0x0][0x358] ;  /* 0x00006b00ff0477ac */ /* 0x000ea60008000a00 */
[----:B------:R-:W-:Y:S11]  /*5b00*/  ISETP.NE.AND.EX P3, PT, R77, RZ, PT, P3 ;  /* 0x000000ff4d00720c */ /* 0x000ff60003f65330 */
[----:B------:R-:W-:Y:S02]  /*5b10*/  @!UPT UIADD3 URZ, UPT, UPT, URZ, URZ, URZ ;  /* 0x000000fffffff290 */ /* 0x000fe4000fffe0ff */
[----:B------:R-:W3:Y:S01]  /*5b20*/  @P3 LDC.64 R2, c[0x0][0x8a8] ;  /* 0x00022a00ff023b82 */ /* 0x000ee20000000a00 */
[----:B-1----:R-:W-:Y:S04]  /*5b30*/  @P3 IMAD R0, R78, UR36, RZ ;  /* 0x000000244e003c24 */ /* 0x002fe8000f8e02ff */
[----:B---3--:R-:W-:Y:S05]  /*5b40*/  @P3 IMAD.WIDE R2, R0, 0x4, R2 ;  /* 0x0000000400023825 */ /* 0x008fea00078e0202 */
[----:B--2--5:R2:W5:Y:S02]  /*5b50*/  @P3 LDG.E R38, desc[UR4][R2.64] ;  /* 0x0000000402263981 */ /* 0x024564000c1e1900 */
[----:B--2---:R-:W3:Y:S02]  /*5b60*/  @!P3 LDC R38, c[0x0][0x8a0] ;  /* 0x00022800ff26bb82 */ /* 0x004ee40000000800 */
.L_x_91:
[----:B-----5:R-:W-:Y:S01]  /*5b70*/  FSETP.NEU.AND P3, PT, R41, RZ, PT ;  /* 0x000000ff2900720b */ /* 0x020fe20003f6d000 */
[----:B------:R-:W-:Y:S01]  /*5b80*/  ULOP3.LUT UR4, UR54, 0x1, URZ, 0x3c, !UPT ;  /* 0x0000000136047892 */ /* 0x000fe2000f8e3cff */
[----:B------:R-:W-:Y:S01]  /*5b90*/  SEL R5, RZ, 0xffffffff, P2 ;  /* 0xffffffffff057807 */ /* 0x000fe20001000000 */
[----:B------:R-:W-:Y:S01]  /*5ba0*/  IMAD.U32 R103, RZ, RZ, UR46 ;  /* 0x0000002eff677e24 */ /* 0x000fe2000f8e00ff */
[----:B------:R-:W-:Y:S01]  /*5bb0*/  @P1 LOP3.LUT P2, RZ, R84, 0xff, RZ, 0xc0, !PT ;  /* 0x000000ff54ff1812 */ /* 0x000fe2000784c0ff */
[----:B------:R-:W-:Y:S01]  /*5bc0*/  IMAD.SHL.U32 R81, R92, 0x10, RZ ;  /* 0x000000105c517824 */ /* 0x000fe200078e00ff */
[----:B------:R-:W-:Y:S01]  /*5bd0*/  @P1 SEL R2, RZ, 0xffffffff, P3 ;  /* 0xffffffffff021807 */ /* 0x000fe20001800000 */
[----:B------:R-:W-:Y:S01]  /*5be0*/  IMAD.U32 R110, RZ, RZ, UR4 ;  /* 0x00000004ff6e7e24 */ /* 0x000fe2000f8e00ff */
[----:B------:R-:W-:Y:S01]  /*5bf0*/  LEA R102, R36, UR47, 0x3 ;  /* 0x0000002f24667c11 */ /* 0x000fe2000f8e18ff */
[----:B------:R-:W-:Y:S01]  /*5c00*/  IMAD.SHL.U32 R103, R103, 0x2000, RZ ;  /* 0x0000200067677824 */ /* 0x000fe200078e00ff */
[----:B------:R-:W-:Y:S01]  /*5c10*/  @P0 SEL R2, R5, R2, !P2 ;  /* 0x0000000205020207 */ /* 0x000fe20005000000 */
[----:B------:R-:W-:Y:S01]  /*5c20*/  IMAD.SHL.U32 R80, R91, 0x10, RZ ;  /* 0x000000105b507824 */ /* 0x000fe200078e00ff */
[----:B------:R-:W-:Y:S01]  /*5c30*/  SHF.L.U32 R3, R94, 0x1f, RZ ;  /* 0x0000001f5e037819 */ /* 0x000fe200000006ff */
[----:B------:R-:W-:Y:S01]  /*5c40*/  IMAD.IADD R83, R96, 0x1, R103 ;  /* 0x0000000160537824 */ /* 0x000fe200078e0267 */
[----:B------:R-:W-:Y:S01]  /*5c50*/  @P1 LOP3.LUT R2, R2, 0x1, RZ, 0xc0, !PT ;  /* 0x0000000102021812 */ /* 0x000fe200078ec0ff */
[----:B------:R-:W-:Y:S01]  /*5c60*/  BSSY B1, `(.L_x_92) ;  /* 0x0000039000017945 */ /* 0x000fe20003800000 */
[----:B------:R-:W-:Y:S01]  /*5c70*/  PLOP3.LUT P2, PT, PT, PT, UP1, 0x80, 0x8 ;  /* 0x000000000008781c */ /* 0x000fe20003f4f018 */
[----:B------:R-:W-:Y:S01]  /*5c80*/  IMAD.IADD R82, R83, 0x1, R81 ;  /* 0x0000000153527824 */ /* 0x000fe200078e0251 */
[----:B------:R-:W-:Y:S01]  /*5c90*/  ISETP.NE.U32.OR P5, PT, R2, 0x1, !P1 ;  /* 0x000000010200780c */ /* 0x000fe20004fa5470 */
[----:B------:R-:W-:Y:S01]  /*5ca0*/  IMAD.U32 R2, RZ, RZ, UR46 ;  /* 0x0000002eff027e24 */ /* 0x000fe2000f8e00ff */
[----:B------:R-:W-:Y:S01]  /*5cb0*/  LOP3.LUT P4, R89, R84, 0xff, RZ, 0xc0, !PT ;  /* 0x000000ff54597812 */ /* 0x000fe2000788c0ff */
[----:B------:R-:W-:Y:S01]  /*5cc0*/  IMAD.MOV.U32 R108, RZ, RZ, 0x1 ;  /* 0x00000001ff6c7424 */ /* 0x000fe200078e00ff */
[----:B------:R-:W-:Y:S01]  /*5cd0*/  P2R R101, PR, RZ, 0x20 ;  /* 0x00000020ff657803 */ /* 0x000fe20000000000 */
[----:B------:R-:W-:Y:S01]  /*5ce0*/  IMAD R39, R36, 0x40, R37 ;  /* 0x0000004024277824 */ /* 0x000fe200078e0225 */
[----:B-1----:R-:W-:Y:S01]  /*5cf0*/  LEA R0, R2, UR47, 0x3 ;  /* 0x0000002f02007c11 */ /* 0x002fe2000f8e18ff */
[----:B------:R-:W-:Y:S01]  /*5d00*/  IMAD.U32 R109, RZ, RZ, UR46 ;  /* 0x0000002eff6d7e24 */ /* 0x000fe2000f8e00ff */
[----:B------:R-:W-:Y:S02]  /*5d10*/  SEL R2, RZ, 0xffffffff, P3 ;  /* 0xffffffffff027807 */ /* 0x000fe40001800000 */
[----:B------:R-:W-:Y:S02]  /*5d20*/  CS2R R74, SRZ ;  /* 0x00000000004a7805 */ /* 0x000fe4000001ff00 */
[----:B------:R-:W-:Y:S02]  /*5d30*/  CS2R R72, SRZ ;  /* 0x0000000000487805 */ /* 0x000fe4000001ff00 */
[----:B------:R-:W-:Y:S02]  /*5d40*/  CS2R R66, SRZ ;  /* 0x0000000000427805 */ /* 0x000fe4000001ff00 */
[----:B------:R-:W-:Y:S02]  /*5d50*/  @P2 SEL R2, R5, R2, !P4 ;  /* 0x0000000205022207 */ /* 0x000fe40006000000 */
[----:B------:R-:W-:Y:S02]  /*5d60*/  CS2R R64, SRZ ;  /* 0x0000000000407805 */ /* 0x000fe4000001ff00 */
[----:B------:R-:W-:Y:S02]  /*5d70*/  @P5 SHF.L.U32 R7, R110, 0x1f, RZ ;  /* 0x0000001f6e075819 */ /* 0x000fe400000006ff */
[----:B------:R-:W-:Y:S02]  /*5d80*/  CS2R R58, SRZ ;  /* 0x00000000003a7805 */ /* 0x000fe4000001ff00 */
[----:B------:R-:W-:Y:S02]  /*5d90*/  LOP3.LUT R2, R2, 0x1, RZ, 0xc0, !PT ;  /* 0x0000000102027812 */ /* 0x000fe400078ec0ff */
[----:B------:R-:W-:Y:S01]  /*5da0*/  CS2R R56, SRZ ;  /* 0x0000000000387805 */ /* 0x000fe2000001ff00 */
[----:B------:R-:W1:Y:S01]  /*5db0*/  @P5 SYNCS.PHASECHK.TRANS64.TRYWAIT P1, [R0+URZ+0x30], R7 ;  /* 0x00003007000055a7 */ /* 0x000e6200080211ff */
[----:B------:R-:W-:Y:S02]  /*5dc0*/  CS2R R50, SRZ ;  /* 0x0000000000327805 */ /* 0x000fe4000001ff00 */
[----:B------:R-:W-:Y:S02]  /*5dd0*/  ISETP.NE.U32.AND P2, PT, R2, 0x1, PT ;  /* 0x000000010200780c */ /* 0x000fe40003f45070 */
[----:B------:R-:W-:Y:S01]  /*5de0*/  CS2R R48, SRZ ;  /* 0x0000000000307805 */ /* 0x000fe2000001ff00 */
[----:B------:R-:W-:Y:S01]  /*5df0*/  IMAD.IADD R47, R83, 0x1, R80 ;  /* 0x00000001532f7824 */ /* 0x000fe200078e0250 */
[----:B------:R-:W-:Y:S01]  /*5e00*/  P2R R111, PR, RZ, 0x4 ;  /* 0x00000004ff6f7803 */ /* 0x000fe20000000000 */
[----:B------:R-:W-:Y:S01]  /*5e10*/  IMAD.IADD R46, R95, 0x1, R82 ;  /* 0x000000015f2e7824 */ /* 0x000fe200078e0252 */
[----:B------:R2:W4:Y:S01]  /*5e20*/  SYNCS.PHASECHK.TRANS64.TRYWAIT P0, [R102+URZ+0x90], R3 ;  /* 0x00009003660075a7 */ /* 0x00052200080011ff */
[----:B-1----:R-:W-:Y:S01]  /*5e30*/  @P5 SEL R108, RZ, 0x1, !P1 ;  /* 0x00000001ff6c5807 */ /* 0x002fe20004800000 */
[----:B--2---:R-:W-:Y:S06]  /*5e40*/  @!P5 BRA `(.L_x_93) ;  /* 0x000000000068d947 */ /* 0x004fec0003800000 */
[----:B------:R-:W-:Y:S01]  /*5e50*/  ISETP.NE.AND P1, PT, R108, RZ, PT ;  /* 0x000000ff6c00720c */ /* 0x000fe20003f25270 */
[----:B------:R-:W-:Y:S01]  /*5e60*/  BSSY B0, `(.L_x_94) ;  /* 0x000000d000007945 */ /* 0x000fe20003800000 */
[----:B------:R-:W-:Y:S02]  /*5e70*/  CS2R R50, SRZ ;  /* 0x0000000000327805 */ /* 0x000fe4000001ff00 */
[----:B------:R-:W-:Y:S02]  /*5e80*/  CS2R R48, SRZ ;  /* 0x0000000000307805 */ /* 0x000fe4000001ff00 */
[----:B------:R-:W-:Y:S02]  /*5e90*/  CS2R R58, SRZ ;  /* 0x00000000003a7805 */ /* 0x000fe4000001ff00 */
[----:B------:R-:W-:Y:S02]  /*5ea0*/  CS2R R56, SRZ ;  /* 0x0000000000387805 */ /* 0x000fe4000001ff00 */
[----:B------:R-:W-:Y:S02]  /*5eb0*/  CS2R R66, SRZ ;  /* 0x0000000000427805 */ /* 0x000fe4000001ff00 */
[----:B------:R-:W-:Y:S02]  /*5ec0*/  CS2R R64, SRZ ;  /* 0x0000000000407805 */ /* 0x000fe4000001ff00 */
[----:B------:R-:W-:Y:S02]  /*5ed0*/  CS2R R74, SRZ ;  /* 0x00000000004a7805 */ /* 0x000fe4000001ff00 */
[----:B------:R-:W-:Y:S01]  /*5ee0*/  CS2R R72, SRZ ;  /* 0x0000000000487805 */ /* 0x000fe2000001ff00 */
[----:B------:R-:W-:Y:S06]  /*5ef0*/  @P1 BRA `(.L_x_95) ;  /* 0x00000000000c1947 */ /* 0x000fec0003800000 */
[----:B------:R-:W-:Y:S04]  /*5f00*/  SHF.L.U32 R5, R110, 0x1f, RZ ;  /* 0x0000001f6e057819 */ /* 0x000fe800000006ff */
[----:B------:R-:W1:Y:S02]  /*5f10*/  SYNCS.PHASECHK.TRANS64.TRYWAIT P1, [R0+URZ+0x30], R5 ;  /* 0x00003005000075a7 */ /* 0x000e6400080211ff */
[----:B-1----:R-:W-:Y:S05]  /*5f20*/  @!P1 BRA `(.L_x_96) ;  /* 0x0000002400549947 */ /* 0x002fea0003800000 */
.L_x_95:
[----:B------:R-:W-:Y:S05]  /*5f30*/  BSYNC B0 ;  /* 0x0000000000007941 */ /* 0x000fea0003800000 */
.L_x_94:
[----:B------:R-:W-:Y:S01]  /*5f40*/  ISETP.NE.AND P1, PT, R111, RZ, PT ;  /* 0x000000ff6f00720c */ /* 0x000fe20003f25270 */
[----:B------:R-:W-:Y:S04]  /*5f50*/  UIADD3 UR4, UPT, UPT, UR46, 0x1, URZ ;  /* 0x000000012e047890 */ /* 0x000fe8000fffe0ff */
[----:B------:R-:W-:Y:S04]  /*5f60*/  UISETP.NE.AND UP0, UPT, UR4, 0x3, UPT ;  /* 0x000000030400788c */ /* 0x000fe8000bf05270 */
[----:B------:R-:W-:Y:S02]  /*5f70*/  USEL UR5, URZ, 0x1, UP0 ;  /* 0x00000001ff057887 */ /* 0x000fe40008000000 */
[----:B------:R-:W-:Y:S02]  /*5f80*/  USEL UR4, UR4, URZ, UP0 ;  /* 0x000000ff04047287 */ /* 0x000fe40008000000 */
[----:B------:R2:W1:Y:S02]  /*5f90*/  @P1 LDS.128 R48, [R83] ;  /* 0x0000000053301984 */ /* 0x0004640000000c00 */
[----:B------:R-:W-:Y:S02]  /*5fa0*/  LOP3.LUT R110, R110, UR5, RZ, 0x3c, !PT ;  /* 0x000000056e6e7c12 */ /* 0x000fe4000f8e3cff */
[----:B------:R2:W1:Y:S01]  /*5fb0*/  @P1 LDS.128 R56, [R82+0x10] ;  /* 0x0000100052381984 */ /* 0x0004620000000c00 */
[----:B------:R-:W-:Y:S03]  /*5fc0*/  IMAD.U32 R109, RZ, RZ, UR4 ;  /* 0x00000004ff6d7e24 */ /* 0x000fe6000f8e00ff */
[----:B------:R2:W1:Y:S04]  /*5fd0*/  @P1 LDS.128 R64, [R47+0x20] ;  /* 0x000020002f401984 */ /* 0x0004680000000c00 */
[----:B------:R2:W1:Y:S02]  /*5fe0*/  @P1 LDS.128 R72, [R46+0x10] ;  /* 0x000010002e481984 */ /* 0x0004640000000c00 */
.L_x_93:
[----:B------:R-:W-:Y:S05]  /*5ff0*/  BSYNC B1 ;  /* 0x0000000000017941 */ /* 0x000fea0003800000 */
.L_x_92:
[----:B-1----:R-:W-:Y:S04]  /*6000*/  SHF.R.U32.HI R0, RZ, 0x15, R39 ;  /* 0x00000015ff007819 */ /* 0x002fe80000011627 */
[----:B------:R-:W-:Y:S01]  /*6010*/  LOP3.LUT P1, RZ, R0, 0x3, R85, 0x48, !PT ;  /* 0x0000000300ff7812 */ /* 0x000fe20007824855 */
[----:B------:R-:W-:Y:S01]  /*6020*/  @!UPT UIADD3 URZ, UPT, UPT, URZ, URZ, URZ ;  /* 0x000000fffffff290 */ /* 0x000fe2000fffe0ff */
[----:B----4-:R-:W-:Y:S11]  /*6030*/  @P0 BRA `(.L_x_97) ;  /* 0x0000000000080947 */ /* 0x010ff60003800000 */
[----:B------:R-:W1:Y:S02]  /*6040*/  SYNCS.PHASECHK.TRANS64.TRYWAIT P0, [R102+URZ+0x90], R3 ;  /* 0x00009003660075a7 */ /* 0x000e6400080011ff */
[----:B-1----:R-:W-:Y:S05]  /*6050*/  @!P0 BRA `(.L_x_98) ;  /* 0x00000024001c8947 */ /* 0x002fea0003800000 */
.L_x_97:
[----:B------:R-:W-:Y:S05]  /*6060*/  @!P1 BRA `(.L_x_99) ;  /* 0x0000000000409947 */ /* 0x000fea0003800000 */
[----:B------:R-:W4:Y:S01]  /*6070*/  LDCU.64 UR8, c[0x4][0x70] ;  /* 0x01000e00ff0877ac */ /* 0x000f220008000a00 */
[----:B-1----:R-:W-:Y:S01]  /*6080*/  MOV R3, 0x0 ;  /* 0x0000000000037802 */ /* 0x002fe20000000f00 */
[----:B------:R-:W-:Y:S02]  /*6090*/  HFMA2 R12, -RZ, RZ, 0, 5.9604644775390625e-08 ;  /* 0x00000001ff0c7431 */ /* 0x000fe400000001ff */
[----:B------:R-:W-:Y:S02]  /*60a0*/  IMAD.MOV.U32 R8, RZ, RZ, 0x192 ;  /* 0x00000192ff087424 */ /* 0x000fe400078e00ff */
[----:B------:R-:W-:Y:S01]  /*60b0*/  IMAD.MOV.U32 R13, RZ, RZ, RZ ;  /* 0x000000ffff0d7224 */ /* 0x000fe200078e00ff */
[----:B------:R-:W1:Y:S01]  /*60c0*/  LDCU.64 UR6, c[0x4][0x78] ;  /* 0x01000f00ff0677ac */ /* 0x000e620008000a00 */
[----:B------:R-:W2:Y:S01]  /*60d0*/  LDC.64 R2, c[0x4][R3] ;  /* 0x0100000003027b82 */ /* 0x000ea20000000a00 */
[----:B------:R-:W5:Y:S01]  /*60e0*/  LDCU.64 UR4, c[0x4][0x10] ;  /* 0x01000200ff0477ac */ /* 0x000f620008000a00 */
[----:B----4-:R-:W-:Y:S01]  /*60f0*/  MOV R5, UR9 ;  /* 0x0000000900057c02 */ /* 0x010fe20008000f00 */
[----:B------:R-:W-:Y:S01]  /*6100*/  IMAD.U32 R4, RZ, RZ, UR8 ;  /* 0x00000008ff047e24 */ /* 0x000fe2000f8e00ff */
[----:B-1----:R-:W-:Y:S01]  /*6110*/  MOV R7, UR7 ;  /* 0x0000000700077c02 */ /* 0x002fe20008000f00 */
[----:B------:R-:W-:Y:S01]  /*6120*/  IMAD.U32 R6, RZ, RZ, UR6 ;  /* 0x00000006ff067e24 */ /* 0x000fe2000f8e00ff */
[----:B-----5:R-:W-:Y:S01]  /*6130*/  MOV R11, UR5 ;  /* 0x00000005000b7c02 */ /* 0x020fe20008000f00 */
[----:B------:R-:W-:Y:S02]  /*6140*/  IMAD.U32 R10, RZ, RZ, UR4 ;  /* 0x00000004ff0a7e24 */ /* 0x000fe4000f8e00ff */
[----:B------:R-:W-:Y:S07]  /*6150*/  LEPC R20, `(.L_x_99) ;  /* 0x000000001014794e */ /* 0x000fee0000000000 */
[----:B--23--:R-:W-:Y:S05]  /*6160*/  CALL.ABS.NOINC R2 ;  /* 0x0000000002007343 */ /* 0x00cfea0003c00000 */
.L_x_99:
[C---:B------:R-:W-:Y:S01]  /*6170*/  SHF.L.U32 R40, R48.reuse, 0x10, RZ ;  /* 0x0000001030287819 */ /* 0x040fe200000006ff */
[----:B------:R-:W-:Y:S05]  /*6180*/  WARPSYNC.ALL ;  /* 0x0000000000007948 */ /* 0x000fea0003800000 */
[----:B------:R-:W-:Y:S01]  /*6190*/  R2UR UR4, R39 ;  /* 0x00000000270472ca */ /* 0x000fe200000e0000 */
[----:B------:R-:W-:Y:S01]  /*61a0*/  BSSY.RECONVERGENT B0, `(.L_x_100) ;  /* 0x0000087000007945 */ /* 0x000fe20003800200 */
[----:B------:R-:W-:Y:S02]  /*61b0*/  LOP3.LUT R43, R48, 0xffff0000, RZ, 0xc0, !PT ;  /* 0xffff0000302b7812 */ /* 0x000fe400078ec0ff */
[----:B------:R-:W-:Y:S02]  /*61c0*/  SHF.L.U32 R42, R49, 0x10, RZ ;  /* 0x00000010312a7819 */ /* 0x000fe400000006ff */
[----:B------:R-:W-:Y:S02]  /*61d0*/  SHF.L.U32 R45, R51, 0x10, RZ ;  /* 0x00000010332d7819 */ /* 0x000fe400000006ff */
[----:B------:R-:W-:Y:S02]  /*61e0*/  LOP3.LUT R44, R75, 0xffff0000, RZ, 0xc0, !PT ;  /* 0xffff00004b2c7812 */ /* 0x000fe400078ec0ff */
[----:B------:R-:W-:Y:S03]  /*61f0*/  ISETP.NE.AND P0, PT, R97, RZ, PT ;  /* 0x000000ff6100720c */ /* 0x000fe60003f05270 */
[----:B------:R-:W3:Y:S02]  /*6200*/  LDTM.x32 R4, tmem[UR4] ;  /* 0x00000004000479ee */ /* 0x000ee400082c0000 */
[C---:B---3--:R-:W-:Y:S01]  /*6210*/  FMUL R0, R38.reuse, R4 ;  /* 0x0000000426007220 */ /* 0x048fe20000400000 */
[C---:B------:R-:W-:Y:S01]  /*6220*/  FMUL R2, R38.reuse, R5 ;  /* 0x0000000526027220 */ /* 0x040fe20000400000 */
[C---:B-1----:R-:W-:Y:S01]  /*6230*/  FMUL R3, R38.reuse, R6 ;  /* 0x0000000626037220 */ /* 0x042fe20000400000 */
[----:B------:R-:W-:Y:S01]  /*6240*/  FMUL R7, R38, R7 ;  /* 0x0000000726077220 */ /* 0x000fe20000400000 */
[----:B------:R-:W-:Y:S01]  /*6250*/  FFMA R0, R41, R40, R0 ;  /* 0x0000002829007223 */ /* 0x000fe20000000000 */
[----:B------:R-:W-:Y:S01]  /*6260*/  LOP3.LUT R40, R49, 0xffff0000, RZ, 0xc0, !PT ;  /* 0xffff000031287812 */ /* 0x000fe200078ec0ff */
[C---:B------:R-:W-:Y:S01]  /*6270*/  FFMA R2, R41.reuse, R43, R2 ;  /* 0x0000002b29027223 */ /* 0x040fe20000000002 */
[C---:B------:R-:W-:Y:S01]  /*6280*/  SHF.L.U32 R43, R50.reuse, 0x10, RZ ;  /* 0x00000010322b7819 */ /* 0x040fe200000006ff */
[C---:B------:R-:W-:Y:S01]  /*6290*/  FFMA R3, R41.reuse, R42, R3 ;  /* 0x0000002a29037223 */ /* 0x040fe20000000003 */
[----:B------:R-:W-:Y:S01]  /*62a0*/  LOP3.LUT R42, R50, 0xffff0000, RZ, 0xc0, !PT ;  /* 0xffff0000322a7812 */ /* 0x000fe200078ec0ff */
[----:B------:R-:W-:Y:S01]  /*62b0*/  FMUL R4, R38, R8 ;  /* 0x0000000826047220 */ /* 0x000fe20000400000 */
[----:B------:R-:W-:Y:S01]  /*62c0*/  F2FP.BF16.F32.PACK_AB R52, R2, R0 ;  /* 0x000000000234723e */ /* 0x000fe200000010ff */
[----:B------:R-:W-:Y:S01]  /*62d0*/  FFMA R7, R41, R40, R7 ;  /* 0x0000002829077223 */ /* 0x000fe20000000007 */
[----:B------:R-:W-:Y:S01]  /*62e0*/  LOP3.LUT R40, R51, 0xffff0000, RZ, 0xc0, !PT ;  /* 0xffff000033287812 */ /* 0x000fe200078ec0ff */
[C---:B------:R-:W-:Y:S01]  /*62f0*/  FMUL R5, R38.reuse, R9 ;  /* 0x0000000926057220 */ /* 0x040fe20000400000 */
[C---:B------:R-:W-:Y:S01]  /*6300*/  FMUL R6, R38.reuse, R10 ;  /* 0x0000000a26067220 */ /* 0x040fe20000400000 */
[----:B------:R-:W-:Y:S01]  /*6310*/  FMUL R11, R38, R11 ;  /* 0x0000000b260b7220 */ /* 0x000fe20000400000 */
[----:B------:R-:W-:Y:S01]  /*6320*/  F2FP.BF16.F32.PACK_AB R53, R7, R3 ;  /* 0x000000030735723e */ /* 0x000fe200000010ff */
[C---:B------:R-:W-:Y:S01]  /*6330*/  FFMA R4, R41.reuse, R43, R4 ;  /* 0x0000002b29047223 */ /* 0x040fe20000000004 */
[C---:B------:R-:W-:Y:S01]  /*6340*/  SHF.L.U32 R43, R56.reuse, 0x10, RZ ;  /* 0x00000010382b7819 */ /* 0x040fe200000006ff */
[----:B------:R-:W-:Y:S01]  /*6350*/  FFMA R5, R41, R42, R5 ;  /* 0x0000002a29057223 */ /* 0x000fe20000000005 */
[----:B------:R-:W-:Y:S01]  /*6360*/  LOP3.LUT R42, R57, 0xffff0000, RZ, 0xc0, !PT ;  /* 0xffff0000392a7812 */ /* 0x000fe200078ec0ff */
[----:B------:R-:W-:Y:S01]  /*6370*/  FFMA R6, R41, R45, R6 ;  /* 0x0000002d29067223 */ /* 0x000fe20000000006 */
[----:B------:R-:W-:Y:S01]  /*6380*/  SHF.L.U32 R45, R57, 0x10, RZ ;  /* 0x00000010392d7819 */ /* 0x000fe200000006ff */
[----:B------:R-:W-:Y:S01]  /*6390*/  FFMA R11, R41, R40, R11 ;  /* 0x00000028290b7223 */ /* 0x000fe2000000000b */
[----:B------:R-:W-:Y:S01]  /*63a0*/  LOP3.LUT R40, R56, 0xffff0000, RZ, 0xc0, !PT ;  /* 0xffff000038287812 */ /* 0x000fe200078ec0ff */
[C---:B------:R-:W-:Y:S01]  /*63b0*/  FMUL R8, R38.reuse, R12 ;  /* 0x0000000c26087220 */ /* 0x040fe20000400000 */
[----:B------:R-:W-:Y:S01]  /*63c0*/  F2FP.BF16.F32.PACK_AB R54, R5, R4 ;  /* 0x000000040536723e */ /* 0x000fe200000010ff */
[C---:B------:R-:W-:Y:S01]  /*63d0*/  FMUL R9, R38.reuse, R13 ;  /* 0x0000000d26097220 */ /* 0x040fe20000400000 */
[----:B------:R-:W-:Y:S01]  /*63e0*/  F2FP.BF16.F32.PACK_AB R55, R11, R6 ;  /* 0x000000060b37723e */ /* 0x000fe200000010ff */
[C---:B------:R-:W-:Y:S01]  /*63f0*/  FMUL R10, R38.reuse, R14 ;  /* 0x0000000e260a7220 */ /* 0x040fe20000400000 */
[----:B------:R-:W-:Y:S01]  /*6400*/  FMUL R15, R38, R15 ;  /* 0x0000000f260f7220 */ /* 0x000fe20000400000 */
[----:B------:R-:W-:Y:S01]  /*6410*/  FFMA R8, R41, R43, R8 ;  /* 0x0000002b29087223 */ /* 0x000fe20000000008 */
[----:B------:R-:W-:Y:S01]  /*6420*/  SHF.L.U32 R43, R59, 0x10, RZ ;  /* 0x000000103b2b7819 */ /* 0x000fe200000006ff */
[C---:B------:R-:W-:Y:S01]  /*6430*/  FFMA R9, R41.reuse, R40, R9 ;  /* 0x0000002829097223 */ /* 0x040fe20000000009 */
[C---:B------:R-:W-:Y:S01]  /*6440*/  SHF.L.U32 R40, R58.reuse, 0x10, RZ ;  /* 0x000000103a287819 */ /* 0x040fe200000006ff */
        /* <DEDUP_REMOVED lines=8> */
[----:B------:R-:W-:Y:S01]  /*64d0*/  FMUL R14, R38, R18 ;  /* 0x00000012260e7220 */ /* 0x000fe20000400000 */
[----:B------:R-:W-:Y:S01]  /*64e0*/  FFMA R12, R41, R40, R12 ;  /* 0x00000028290c7223 */ /* 0x000fe2000000000c */
[----:B------:R-:W-:Y:S01]  /*64f0*/  LOP3.LUT R40, R59, 0xffff0000, RZ, 0xc0, !PT ;  /* 0xffff00003b287812 */ /* 0x000fe200078ec0ff */
[C---:B------:R-:W-:Y:S01]  /*6500*/  FFMA R13, R41.reuse, R42, R13 ;  /* 0x0000002a290d7223 */ /* 0x040fe2000000000d */
[----:B------:R-:W-:Y:S01]  /*6510*/  LOP3.LUT R42, R64, 0xffff0000, RZ, 0xc0, !PT ;  /* 0xffff0000402a7812 */ /* 0x000fe200078ec0ff */
[----:B------:R-:W-:Y:S01]  /*6520*/  FMUL R19, R38, R19 ;  /* 0x0000001326137220 */ /* 0x000fe20000400000 */
[----:B------:R-:W-:Y:S01]  /*6530*/  FFMA R14, R41, R43, R14 ;  /* 0x0000002b290e7223 */ /* 0x000fe2000000000e */
[----:B------:R-:W-:Y:S01]  /*6540*/  SHF.L.U32 R43, R64, 0x10, RZ ;  /* 0x00000010402b7819 */ /* 0x000fe200000006ff */
[----:B------:R1:W-:Y:S01]  /*6550*/  STS.128 [R83], R52 ;  /* 0x0000003453007388 */ /* 0x0003e20000000c00 */
[----:B------:R-:W-:Y:S01]  /*6560*/  F2FP.BF16.F32.PACK_AB R62, R13, R12 ;  /* 0x0000000c0d3e723e */ /* 0x000fe200000010ff */
[C---:B------:R-:W-:Y:S01]  /*6570*/  FMUL R16, R38.reuse, R20 ;  /* 0x0000001426107220 */ /* 0x040fe20000400000 */
        /* <DEDUP_REMOVED lines=8> */
[C---:B------:R-:W-:Y:S01]  /*6600*/  FFMA R17, R41.reuse, R42, R17 ;  /* 0x0000002a29117223 */ /* 0x040fe20000000011 */
[----:B------:R-:W-:Y:S01]  /*6610*/  FFMA R18, R41, R45, R18 ;  /* 0x0000002d29127223 */ /* 0x000fe20000000012 */
[----:B------:R1:W-:Y:S01]  /*6620*/  STS.128 [R82+0x10], R60 ;  /* 0x0000103c52007388 */ /* 0x0003e20000000c00 */
[----:B------:R-:W-:Y:S01]  /*6630*/  SHF.L.U32 R45, R67, 0x10, RZ ;  /* 0x00000010432d7819 */ /* 0x000fe200000006ff */
[----:B------:R-:W-:Y:S01]  /*6640*/  FFMA R23, R41, R40, R23 ;  /* 0x0000002829177223 */ /* 0x000fe20000000017 */
[----:B------:R-:W-:Y:S01]  /*6650*/  LOP3.LUT R40, R66, 0xffff0000, RZ, 0xc0, !PT ;  /* 0xffff000042287812 */ /* 0x000fe200078ec0ff */
[C---:B------:R-:W-:Y:S01]  /*6660*/  FMUL R20, R38.reuse, R24 ;  /* 0x0000001826147220 */ /* 0x040fe20000400000 */
[----:B------:R-:W-:Y:S01]  /*6670*/  LOP3.LUT R42, R67, 0xffff0000, RZ, 0xc0, !PT ;  /* 0xffff0000432a7812 */ /* 0x000fe200078ec0ff */
[C---:B------:R-:W-:Y:S01]  /*6680*/  FMUL R21, R38.reuse, R25 ;  /* 0x0000001926157220 */ /* 0x040fe20000400000 */
[----:B------:R-:W-:Y:S01]  /*6690*/  F2FP.BF16.F32.PACK_AB R68, R17, R16 ;  /* 0x000000101144723e */ /* 0x000fe200000010ff */
[C---:B------:R-:W-:Y:S01]  /*66a0*/  FMUL R22, R38.reuse, R26 ;  /* 0x0000001a26167220 */ /* 0x040fe20000400000 */
[----:B------:R-:W-:Y:S01]  /*66b0*/  FMUL R27, R38, R27 ;  /* 0x0000001b261b7220 */ /* 0x000fe20000400000 */
[C---:B------:R-:W-:Y:S01]  /*66c0*/  FFMA R20, R41.reuse, R43, R20 ;  /* 0x0000002b29147223 */ /* 0x040fe20000000014 */
[C---:B------:R-:W-:Y:S01]  /*66d0*/  FFMA R21, R41.reuse, R40, R21 ;  /* 0x0000002829157223 */ /* 0x040fe20000000015 */
[C---:B------:R-:W-:Y:S01]  /*66e0*/  FFMA R22, R41.reuse, R45, R22 ;  /* 0x0000002d29167223 */ /* 0x040fe20000000016 */
[----:B------:R-:W-:Y:S01]  /*66f0*/  FFMA R27, R41, R42, R27 ;  /* 0x0000002a291b7223 */ /* 0x000fe2000000001b */
[----:B------:R-:W-:Y:S01]  /*6700*/  SHF.L.U32 R40, R72, 0x10, RZ ;  /* 0x0000001048287819 */ /* 0x000fe200000006ff */
[----:B------:R-:W-:Y:S01]  /*6710*/  FMUL R24, R38, R28 ;  /* 0x0000001c26187220 */ /* 0x000fe20000400000 */
[----:B------:R-:W-:Y:S01]  /*6720*/  LOP3.LUT R42, R72, 0xffff0000, RZ, 0xc0, !PT ;  /* 0xffff0000482a7812 */ /* 0x000fe200078ec0ff */
[C---:B------:R-:W-:Y:S01]  /*6730*/  FMUL R25, R38.reuse, R29 ;  /* 0x0000001d26197220 */ /* 0x040fe20000400000 */
[----:B------:R-:W-:Y:S01]  /*6740*/  SHF.L.U32 R43, R73, 0x10, RZ ;  /* 0x00000010492b7819 */ /* 0x000fe200000006ff */
[C---:B------:R-:W-:Y:S01]  /*6750*/  FMUL R26, R38.reuse, R30 ;  /* 0x0000001e261a7220 */ /* 0x040fe20000400000 */
[C---:B------:R-:W-:Y:S01]  /*6760*/  FFMA R24, R41.reuse, R40, R24 ;  /* 0x0000002829187223 */ /* 0x040fe20000000018 */
[----:B------:R-:W-:Y:S01]  /*6770*/  FFMA R25, R41, R42, R25 ;  /* 0x0000002a29197223 */ /* 0x000fe20000000019 */
[----:B------:R-:W-:Y:S01]  /*6780*/  LOP3.LUT R40, R73, 0xffff0000, RZ, 0xc0, !PT ;  /* 0xffff000049287812 */ /* 0x000fe200078ec0ff */
[----:B------:R-:W-:Y:S01]  /*6790*/  FFMA R26, R41, R43, R26 ;  /* 0x0000002b291a7223 */ /* 0x000fe2000000001a */
[----:B------:R-:W-:Y:S01]  /*67a0*/  FMUL R31, R38, R31 ;  /* 0x0000001f261f7220 */ /* 0x000fe20000400000 */
[----:B------:R-:W-:Y:S01]  /*67b0*/  SHF.L.U32 R43, R74, 0x10, RZ ;  /* 0x000000104a2b7819 */ /* 0x000fe200000006ff */
[----:B------:R-:W-:Y:S01]  /*67c0*/  FMUL R28, R38, R32 ;  /* 0x00000020261c7220 */ /* 0x000fe20000400000 */
[----:B------:R-:W-:Y:S01]  /*67d0*/  LOP3.LUT R42, R74, 0xffff0000, RZ, 0xc0, !PT ;  /* 0xffff00004a2a7812 */ /* 0x000fe200078ec0ff */
[C---:B------:R-:W-:Y:S01]  /*67e0*/  FMUL R29, R38.reuse, R33 ;  /* 0x00000021261d7220 */ /* 0x040fe20000400000 */
[----:B------:R-:W-:Y:S01]  /*67f0*/  SHF.L.U32 R45, R75, 0x10, RZ ;  /* 0x000000104b2d7819 */ /* 0x000fe200000006ff */
[C---:B------:R-:W-:Y:S01]  /*6800*/  FMUL R30, R38.reuse, R34 ;  /* 0x00000022261e7220 */ /* 0x040fe20000400000 */
[----:B------:R-:W-:Y:S01]  /*6810*/  FFMA R31, R41, R40, R31 ;  /* 0x00000028291f7223 */ /* 0x000fe2000000001f */
[----:B------:R-:W-:Y:S01]  /*6820*/  FMUL R35, R38, R35 ;  /* 0x0000002326237220 */ /* 0x000fe20000400000 */
[----:B------:R-:W-:Y:S01]  /*6830*/  F2FP.BF16.F32.PACK_AB R69, R23, R18 ;  /* 0x000000121745723e */ /* 0x000fe200000010ff */
[----:B------:R-:W-:Y:S01]  /*6840*/  FFMA R28, R41, R43, R28 ;  /* 0x0000002b291c7223 */ /* 0x000fe2000000001c */
[----:B------:R-:W-:Y:S01]  /*6850*/  F2FP.BF16.F32.PACK_AB R70, R21, R20 ;  /* 0x000000141546723e */ /* 0x000fe200000010ff */
[----:B------:R-:W-:Y:S01]  /*6860*/  FFMA R29, R41, R42, R29 ;  /* 0x0000002a291d7223 */ /* 0x000fe2000000001d */
[----:B------:R-:W-:Y:S01]  /*6870*/  F2FP.BF16.F32.PACK_AB R71, R27, R22 ;  /* 0x000000161b47723e */ /* 0x000fe200000010ff */
[C---:B------:R-:W-:Y:S01]  /*6880*/  FFMA R30, R41.reuse, R45, R30 ;  /* 0x0000002d291e7223 */ /* 0x040fe2000000001e */
[----:B------:R-:W-:Y:S01]  /*6890*/  FFMA R35, R41, R44, R35 ;  /* 0x0000002c29237223 */ /* 0x000fe20000000023 */
[----:B------:R-:W-:Y:S02]  /*68a0*/  F2FP.BF16.F32.PACK_AB R104, R25, R24 ;  /* 0x000000181968723e */ /* 0x000fe400000010ff */
[----:B------:R1:W-:Y:S01]  /*68b0*/  STS.128 [R47+0x20], R68 ;  /* 0x000020442f007388 */ /* 0x0003e20000000c00 */
[----:B------:R-:W-:Y:S02]  /*68c0*/  F2FP.BF16.F32.PACK_AB R105, R31, R26 ;  /* 0x0000001a1f69723e */ /* 0x000fe400000010ff */
[----:B------:R-:W-:Y:S02]  /*68d0*/  F2FP.BF16.F32.PACK_AB R106, R29, R28 ;  /* 0x0000001c1d6a723e */ /* 0x000fe400000010ff */
[----:B------:R-:W-:Y:S05]  /*68e0*/  F2FP.BF16.F32.PACK_AB R107, R35, R30 ;  /* 0x0000001e236b723e */ /* 0x000fea00000010ff */
[----:B------:R1:W-:Y:S01]  /*68f0*/  STS.128 [R46+0x10], R104 ;  /* 0x000010682e007388 */ /* 0x0003e20000000c00 */
[----:B------:R-:W-:Y:S01]  /*6900*/  @!PT LDS RZ, [RZ] ;  /* 0x00000000fffff984 */ /* 0x000fe20000000800 */
[----:B------:R-:W-:Y:S01]  /*6910*/  @!PT LDS RZ, [RZ] ;  /* 0x00000000fffff984 */ /* 0x000fe20000000800 */
[----:B------:R-:W-:Y:S01]  /*6920*/  @!PT LDS RZ, [RZ] ;  /* 0x00000000fffff984 */ /* 0x000fe20000000800 */
[----:B------:R-:W-:Y:S01]  /*6930*/  @!PT LDS RZ, [RZ] ;  /* 0x00000000fffff984 */ /* 0x000fe20000000800 */
[----:B------:R3:W-:Y:S07]  /*6940*/  MEMBAR.ALL.CTA ;  /* 0x0000000000007992 */ /* 0x0007ee0000008000 */
[----:B---3--:R-:W3:Y:S02]  /*6950*/  FENCE.VIEW.ASYNC.S ;  /* 0x00000000000073c6 */ /* 0x008ee40000000000 */
[----:B---3--:R-:W-:Y:S06]  /*6960*/  BAR.SYNC.DEFER_BLOCKING 0x1, 0x80 ;  /* 0x0042000000007b1d */ /* 0x008fec0000010000 */
[----:B------:R-:W-:Y:S05]  /*6970*/  @P0 BRA `(.L_x_101) ;  /* 0x0000000000240947 */ /* 0x000fea0003800000 */
[----:B------:R-:W3:Y:S01]  /*6980*/  LDCU.64 UR6, c[0x0][0x348] ;  /* 0x00006900ff0677ac */ /* 0x000ee20008000a00 */
[----:B------:R-:W-:Y:S01]  /*6990*/  R2UR UR5, R103 ;  /* 0x00000000670572ca */ /* 0x000fe200000e0000 */
[----:B------:R-:W-:Y:S11]  /*69a0*/  UMOV UR51, UR36 ;  /* 0x0000002400337c82 */ /* 0x000ff60008000000 */
[----:B------:R-:W-:Y:S01]  /*69b0*/  @!UPT UIADD3 URZ, UPT, UPT, URZ, URZ, URZ ;  /* 0x000000fffffff290 */ /* 0x000fe2000fffe0ff */
[----:B------:R-:W-:Y:S02]  /*69c0*/  UIADD3 UR48, UPT, UPT, UR47, 0x200, UR5 ;  /* 0x000002002f307890 */ /* 0x000fe4000fffe005 */
[----:B---3--:R-:W-:Y:S04]  /*69d0*/  UIADD3 UR4, UP0, UPT, UR6, 0x680, URZ ;  /* 0x0000068006047890 */ /* 0x008fe8000ff1e0ff */
[----:B------:R-:W-:Y:S09]  /*69e0*/  UIADD3.X UR5, UPT, UPT, URZ, UR7, URZ, UP0, !UPT ;  /* 0x00000007ff057290 */ /* 0x000ff200087fe4ff */
[----:B------:R3:W-:Y:S02]  /*69f0*/  UTMASTG.3D [UR48], [UR4] ;  /* 0x00000030040073b5 */ /* 0x0007e40008010000 */
[----:B---3--:R0:W-:Y:S02]  /*6a00*/  UTMACMDFLUSH ;  /* 0x00000000000079b7 */ /* 0x0081e40000000000 */
.L_x_101:
[----:B------:R-:W-:Y:S05]  /*6a10*/  BSYNC.RECONVERGENT B0 ;  /* 0x0000000000007941 */ /* 0x000fea0003800200 */
.L_x_100:
[----:B------:R-:W-:Y:S01]  /*6a20*/  UIADD3 UR44, UPT, UPT, UR46, 0x1, URZ ;  /* 0x000000012e2c7890 */ /* 0x000fe2000fffe0ff */
[----:B------:R-:W-:Y:S03]  /*6a30*/  BSSY.RECONVERGENT B0, `(.L_x_102) ;  /* 0x0000005000007945 */ /* 0x000fe60003800200 */
[----:B------:R-:W-:Y:S04]  /*6a40*/  UISETP.NE.AND UP0, UPT, UR44, 0x3, UPT ;  /* 0x000000032c00788c */ /* 0x000fe8000bf05270 */
[----:B------:R-:W-:Y:S01]  /*6a50*/  USEL UR45, UR44, URZ, UP0 ;  /* 0x000000ff2c2d7287 */ /* 0x000fe20008000000 */
[----:B------:R-:W-:Y:S11]  /*6a60*/  @P0 BRA `(.L_x_103) ;  /* 0x0000000000040947 */ /* 0x000ff60003800000 */
[----:B------:R-:W-:Y:S04]  /*6a70*/  DEPBAR.LE SB0, 0x1 ;  /* 0x000080400000791a */ /* 0x000fe80000000000 */
.L_x_103:
[----:B------:R-:W-:Y:S05]  /*6a80*/  BSYNC.RECONVERGENT B0 ;  /* 0x0000000000007941 */ /* 0x000fea0003800200 */
.L_x_102:
[----:B------:R-:W-:Y:S01]  /*6a90*/  BAR.SYNC.DEFER_BLOCKING 0x1, 0x80 ;  /* 0x0042000000007b1d */ /* 0x000fe20000010000 */
[----:B------:R-:W-:Y:S01]  /*6aa0*/  ISETP.NE.AND P1, PT, R101, RZ, PT ;  /* 0x000000ff6500720c */ /* 0x000fe20003f25270 */
[----:B------:R-:W-:Y:S01]  /*6ab0*/  UISETP.NE.AND UP0, UPT, UR53, URZ, UPT ;  /* 0x000000ff3500728c */ /* 0x000fe2000bf05270 */
[----:B------:R-:W-:Y:S11]  /*6ac0*/  LEA R3, R109, UR47, 0x3 ;  /* 0x0000002f6d037c11 */ /* 0x000ff6000f8e18ff */
[----:B------:R-:W-:Y:S01]  /*6ad0*/  @P1 SHF.L.U32 R4, R110, 0x1f, RZ ;  /* 0x0000001f6e041819 */ /* 0x000fe200000006ff */
[----:B------:R-:W-:Y:S06]  /*6ae0*/  BRA.U !UP0, `(.L_x_104) ;  /* 0x0000000108247547 */ /* 0x000fec000b800000 */
[----:B------:R-:W3:Y:S01]  /*6af0*/  S2R R0, SR_CgaCtaId ;  /* 0x0000000000007919 */ /* 0x000ee20000008800 */
[----:B------:R-:W-:Y:S01]  /*6b00*/  IMAD.U32 R2, RZ, RZ, UR52 ;  /* 0x00000034ff027e24 */ /* 0x000fe2000f8e00ff */
[----:B------:R-:W-:Y:S04]  /*6b10*/  UIADD3 UR4, UPT, UPT, UR52, 0x1, URZ ;  /* 0x0000000134047890 */ /* 0x000fe8000fffe0ff */
[----:B------:R-:W-:Y:S01]  /*6b20*/  @P1 LEA R2, R2, UR47, 0x3 ;  /* 0x0000002f02021c11 */ /* 0x000fe2000f8e18ff */
[----:B------:R-:W-:Y:S04]  /*6b30*/  UISETP.NE.AND UP0, UPT, UR4, 0x3, UPT ;  /* 0x000000030400788c */ /* 0x000fe8000bf05270 */
[----:B------:R-:W-:Y:S01]  /*6b40*/  @P1 VIADD R5, R2, 0x48 ;  /* 0x0000004802051836 */ /* 0x000fe20000000000 */
[----:B------:R-:W-:Y:S04]  /*6b50*/  USEL UR52, UR4, URZ, UP0 ;  /* 0x000000ff04347287 */ /* 0x000fe80008000000 */
[----:B---3--:R-:W-:Y:S04]  /*6b60*/  @P1 PRMT R0, R0, 0x654, R5 ;  /* 0x0000065400001816 */ /* 0x008fe80000000005 */
[----:B------:R3:W-:Y:S04]  /*6b70*/  @P1 SYNCS.ARRIVE.TRANS64.RED.A1T0 RZ, [R0+URZ], RZ ;  /* 0x000000ff00ff19a7 */ /* 0x0007e800081004ff */
.L_x_104:
[----:B------:R-:W4:Y:S01]  /*6b80*/  @P1 SYNCS.PHASECHK.TRANS64.TRYWAIT P0, [R3+URZ+0x30], R4 ;  /* 0x00003004030015a7 */ /* 0x000f2200080011ff */
[----:B------:R-:W-:Y:S01]  /*6b90*/  BSSY B1, `(.L_x_105) ;  /* 0x0000015000017945 */ /* 0x000fe20003800000 */
[----:B----4-:R-:W-:Y:S03]  /*6ba0*/  @P1 SEL R108, RZ, 0x1, !P0 ;  /* 0x00000001ff6c1807 */ /* 0x010fe60004000000 */
[----:B------:R-:W-:Y:S05]  /*6bb0*/  @!P1 BRA `(.L_x_106) ;  /* 0x0000000000489947 */ /* 0x000fea0003800000 */
[----:B------:R-:W-:Y:S01]  /*6bc0*/  ISETP.NE.AND P1, PT, R111, RZ, PT ;  /* 0x000000ff6f00720c */ /* 0x000fe20003f25270 */
[----:B------:R-:W-:Y:S01]  /*6bd0*/  BSSY B0, `(.L_x_107) ;  /* 0x000000a000007945 */ /* 0x000fe20003800000 */
[----:B------:R-:W-:Y:S11]  /*6be0*/  ISETP.NE.AND P0, PT, R108, RZ, PT ;  /* 0x000000ff6c00720c */ /* 0x000ff60003f05270 */
[----:B------:R-:W-:Y:S04]  /*6bf0*/  @P1 IMAD R109, R109, 0x2000, R96 ;  /* 0x000020006d6d1824 */ /* 0x000fe800078e0260 */
[----:B------:R-:W-:Y:S01]  /*6c00*/  @P1 IMAD.IADD R4, R81, 0x1, R109 ;  /* 0x0000000151041824 */ /* 0x000fe200078e026d */
[----:B------:R-:W-:Y:S03]  /*6c10*/  @P1 IADD3 R2, PT, PT, R80, R109, RZ ;  /* 0x0000006d50021210 */ /* 0x000fe60007ffe0ff */
[----:B---3--:R-:W-:Y:S01]  /*6c20*/  @P1 IMAD.IADD R0, R95, 0x1, R4 ;  /* 0x000000015f001824 */ /* 0x008fe200078e0204 */
[----:B------:R-:W-:Y:S06]  /*6c30*/  @P0 BRA `(.L_x_108) ;  /* 0x00000000000c0947 */ /* 0x000fec0003800000 */
[----:B------:R-:W-:Y:S04]  /*6c40*/  SHF.L.U32 R110, R110, 0x1f, RZ ;  /* 0x0000001f6e6e7819 */ /* 0x000fe800000006ff */
[----:B------:R-:W3:Y:S02]  /*6c50*/  SYNCS.PHASECHK.TRANS64.TRYWAIT P0, [R3+URZ+0x30], R110 ;  /* 0x0000306e030075a7 */ /* 0x000ee400080011ff */
[----:B---3--:R-:W-:Y:S05]  /*6c60*/  @!P0 BRA `(.L_x_109) ;  /* 0x00000018002c8947 */ /* 0x008fea0003800000 */
.L_x_108:
[----:B------:R-:W-:Y:S05]  /*6c70*/  BSYNC B0 ;  /* 0x0000000000007941 */ /* 0x000fea0003800000 */
.L_x_107:
[----:B------:R-:W-:Y:S11]  /*6c80*/  ISETP.NE.AND P0, PT, R111, RZ, PT ;  /* 0x000000ff6f00720c */ /* 0x000ff60003f05270 */
[----:B------:R-:W-:Y:S02]  /*6c90*/  @!UPT UIADD3 URZ, UPT, UPT, URZ, URZ, URZ ;  /* 0x000000fffffff290 */ /* 0x000fe4000fffe0ff */
[----:B------:R4:W1:Y:S04]  /*6ca0*/  @P0 LDS.128 R48, [R109] ;  /* 0x000000006d300984 */ /* 0x0008680000000c00 */
[----:B------:R4:W1:Y:S04]  /*6cb0*/  @P0 LDS.128 R64, [R2+0x20] ;  /* 0x0000200002400984 */ /* 0x0008680000000c00 */
[----:B------:R4:W1:Y:S04]  /*6cc0*/  @P0 LDS.128 R56, [R4+0x10] ;  /* 0x0000100004380984 */ /* 0x0008680000000c00 */
[----:B------:R4:W1:Y:S02]  /*6cd0*/  @P0 LDS.128 R72, [R0+0x10] ;  /* 0x0000100000480984 */ /* 0x0008640000000c00 */
.L_x_106:
[----:B------:R-:W-:Y:S05]  /*6ce0*/  BSYNC B1 ;  /* 0x0000000000017941 */ /* 0x000fea0003800000 */
.L_x_105:
[----:B---34-:R-:W-:Y:S05]  /*6cf0*/  VIADD R0, R39, 0x20 ;  /* 0x0000002027007836 */ /* 0x018fea0000000000 */
[----:B------:R-:W-:Y:S04]  /*6d00*/  SHF.R.U32.HI R0, RZ, 0x15, R0 ;  /* 0x00000015ff007819 */ /* 0x000fe80000011600 */
[----:B------:R-:W-:Y:S11]  /*6d10*/  LOP3.LUT P0, RZ, R0, 0x3, R85, 0x48, !PT ;  /* 0x0000000300ff7812 */ /* 0x000ff60007804855 */
[----:B------:R-:W-:Y:S02]  /*6d20*/  @!UPT UIADD3 URZ, UPT, UPT, URZ, URZ, URZ ;  /* 0x000000fffffff290 */ /* 0x000fe4000fffe0ff */
[----:B------:R-:W-:Y:S05]  /*6d30*/  @!P0 BRA `(.L_x_110) ;  /* 0x0000000000408947 */ /* 0x000fea0003800000 */
[----:B------:R-:W3:Y:S01]  /*6d40*/  LDCU.64 UR8, c[0x4][0x70] ;  /* 0x01000e00ff0877ac */ /* 0x000ee20008000a00 */
[----:B------:R-:W-:Y:S01]  /*6d50*/  MOV R3, 0x0 ;  /* 0x0000000000037802 */ /* 0x000fe20000000f00 */
[----:B------:R-:W-:Y:S02]  /*6d60*/  HFMA2 R12, -RZ, RZ, 0, 5.9604644775390625e-08 ;  /* 0x00000001ff0c7431 */ /* 0x000fe400000001ff */
[----:B------:R-:W-:Y:S02]  /*6d70*/  IMAD.MOV.U32 R8, RZ, RZ, 0x192 ;  /* 0x00000192ff087424 */ /* 0x000fe400078e00ff */
[----:B------:R-:W-:Y:S01]  /*6d80*/  IMAD.MOV.U32 R13, RZ, RZ, RZ ;  /* 0x000000ffff0d7224 */ /* 0x000fe200078e00ff */
[----:B------:R-:W4:Y:S01]  /*6d90*/  LDCU.64 UR6, c[0x4][0x78] ;  /* 0x01000f00ff0677ac */ /* 0x000f220008000a00 */
[----:B------:R-:W1:Y:S01]  /*6da0*/  LDC.64 R2, c[0x4][R3] ;  /* 0x0100000003027b82 */ /* 0x000e620000000a00 */
[----:B------:R-:W5:Y:S01]  /*6db0*/  LDCU.64 UR4, c[0x4][0x10] ;  /* 0x01000200ff0477ac */ /* 0x000f620008000a00 */
[----:B---3--:R-:W-:Y:S01]  /*6dc0*/  MOV R5, UR9 ;  /* 0x0000000900057c02 */ /* 0x008fe20008000f00 */
[----:B------:R-:W-:Y:S01]  /*6dd0*/  IMAD.U32 R4, RZ, RZ, UR8 ;  /* 0x00000008ff047e24 */ /* 0x000fe2000f8e00ff */
[----:B----4-:R-:W-:Y:S01]  /*6de0*/  MOV R7, UR7 ;  /* 0x0000000700077c02 */ /* 0x010fe20008000f00 */
[----:B------:R-:W-:Y:S01]  /*6df0*/  IMAD.U32 R6, RZ, RZ, UR6 ;  /* 0x00000006ff067e24 */ /* 0x000fe2000f8e00ff */
[----:B-----5:R-:W-:Y:S01]  /*6e00*/  MOV R11, UR5 ;  /* 0x00000005000b7c02 */ /* 0x020fe20008000f00 */
[----:B------:R-:W-:Y:S02]  /*6e10*/  IMAD.U32 R10, RZ, RZ, UR4 ;  /* 0x00000004ff0a7e24 */ /* 0x000fe4000f8e00ff */
[----:B------:R-:W-:Y:S07]  /*6e20*/  LEPC R20, `(.L_x_110) ;  /* 0x000000001014794e */ /* 0x000fee0000000000 */
[----:B-12---:R-:W-:Y:S05]  /*6e30*/  CALL.ABS.NOINC R2 ;  /* 0x0000000002007343 */ /* 0x006fea0003c00000 */
.L_x_110:
[----:B------:R-:W-:Y:S01]  /*6e40*/  ISETP.NE.AND P0, PT, R97, RZ, PT ;  /* 0x000000ff6100720c */ /* 0x000fe20003f05270 */
[----:B------:R-:W-:Y:S05]  /*6e50*/  WARPSYNC.ALL ;  /* 0x0000000000007948 */ /* 0x000fea0003800000 */
[----:B------:R-:W-:Y:S01]  /*6e60*/  R2UR UR4, R39 ;  /* 0x00000000270472ca */ /* 0x000fe200000e0000 */
[----:B------:R-:W3:Y:S01]  /*6e70*/  S2UR UR6, SR_CgaCtaId ;  /* 0x00000000000679c3 */ /* 0x000ee20000008800 */
[----:B------:R-:W-:Y:S01]  /*6e80*/  R2UR UR5, R102 ;  /* 0x00000000660572ca */ /* 0x000fe200000e0000 */
[----:B------:R-:W-:Y:S01]  /*6e90*/  BSSY.RECONVERGENT B0, `(.L_x_111) ;  /* 0x0000090000007945 */ /* 0x000fe20003800200 */
[C---:B-1----:R-:W-:Y:S02]  /*6ea0*/  SHF.L.U32 R40, R48.reuse, 0x10, RZ ;  /* 0x0000001030287819 */ /* 0x042fe400000006ff */
[----:B------:R-:W-:Y:S02]  /*6eb0*/  LOP3.LUT R42, R48, 0xffff0000, RZ, 0xc0, !PT ;  /* 0xffff0000302a7812 */ /* 0x000fe400078ec0ff */
[C---:B------:R-:W-:Y:S02]  /*6ec0*/  SHF.L.U32 R43, R49.reuse, 0x10, RZ ;  /* 0x00000010312b7819 */ /* 0x040fe400000006ff */
[----:B------:R-:W-:Y:S02]  /*6ed0*/  LOP3.LUT R44, R49, 0xffff0000, RZ, 0xc0, !PT ;  /* 0xffff0000312c7812 */ /* 0x000fe400078ec0ff */
[C---:B------:R-:W-:Y:S01]  /*6ee0*/  SHF.L.U32 R45, R50.reuse, 0x10, RZ ;  /* 0x00000010322d7819 */ /* 0x040fe200000006ff */
[----:B------:R-:W1:Y:S01]  /*6ef0*/  LDTM.x32 R4, tmem[UR4+0x20] ;  /* 0x00002004000479ee */ /* 0x000e6200082c0000 */
[----:B--2---:R-:W-:Y:S01]  /*6f00*/  LOP3.LUT R46, R50, 0xffff0000, RZ, 0xc0, !PT ;  /* 0xffff0000322e7812 */ /* 0x004fe200078ec0ff */
[----:B------:R-:W-:Y:S01]  /*6f10*/  USHF.L.U32 UR4, UR45, 0xd, URZ ;  /* 0x0000000d2d047899 */ /* 0x000fe200080006ff */
[C---:B------:R-:W-:Y:S01]  /*6f20*/  SHF.L.U32 R47, R51.reuse, 0x10, RZ ;  /* 0x00000010332f7819 */ /* 0x040fe200000006ff */
[----:B------:R-:W-:Y:S01]  /*6f30*/  NOP ;  /* 0x0000000000007918 */ /* 0x000fe20000000000 */
[----:B------:R-:W-:Y:S01]  /*6f40*/  LOP3.LUT R49, R51, 0xffff0000, RZ, 0xc0, !PT ;  /* 0xffff000033317812 */ /* 0x000fe200078ec0ff */
[----:B------:R-:W-:Y:S01]  /*6f50*/  UIADD3 UR5, UPT, UPT, UR5, 0xb0, URZ ;  /* 0x000000b005057890 */ /* 0x000fe2000fffe0ff */
[C---:B------:R-:W-:Y:S02]  /*6f60*/  SHF.L.U32 R48, R56.reuse, 0x10, RZ ;  /* 0x0000001038307819 */ /* 0x040fe400000006ff */
[----:B------:R-:W-:Y:S02]  /*6f70*/  LOP3.LUT R51, R56, 0xffff0000, RZ, 0xc0, !PT ;  /* 0xffff000038337812 */ /* 0x000fe400078ec0ff */
[C---:B------:R-:W-:Y:S02]  /*6f80*/  SHF.L.U32 R50, R57.reuse, 0x10, RZ ;  /* 0x0000001039327819 */ /* 0x040fe400000006ff */
[----:B------:R-:W-:Y:S02]  /*6f90*/  LOP3.LUT R52, R57, 0xffff0000, RZ, 0xc0, !PT ;  /* 0xffff000039347812 */ /* 0x000fe400078ec0ff */
[----:B------:R-:W-:Y:S02]  /*6fa0*/  IADD3 R103, PT, PT, R96, UR4, RZ ;  /* 0x0000000460677c10 */ /* 0x000fe4000fffe0ff */
[C---:B------:R-:W-:Y:S02]  /*6fb0*/  SHF.L.U32 R53, R58.reuse, 0x10, RZ ;  /* 0x000000103a357819 */ /* 0x040fe400000006ff */
[----:B------:R-:W-:Y:S02]  /*6fc0*/  LOP3.LUT R54, R58, 0xffff0000, RZ, 0xc0, !PT ;  /* 0xffff00003a367812 */ /* 0x000fe400078ec0ff */
[C---:B------:R-:W-:Y:S02]  /*6fd0*/  SHF.L.U32 R55, R59.reuse, 0x10, RZ ;  /* 0x000000103b377819 */ /* 0x040fe400000006ff */
[----:B------:R-:W-:Y:S01]  /*6fe0*/  LOP3.LUT R56, R59, 0xffff0000, RZ, 0xc0, !PT ;  /* 0xffff00003b387812 */ /* 0x000fe200078ec0ff */
[C---:B-1----:R-:W-:Y:S01]  /*6ff0*/  FMUL R4, R38.reuse, R4 ;  /* 0x0000000426047220 */ /* 0x042fe20000400000 */
[----:B------:R-:W-:Y:S01]  /*7000*/  IADD3 R102, PT, PT, R81, R103, RZ ;  /* 0x0000006751667210 */ /* 0x000fe20007ffe0ff */
[----:B------:R-:W-:Y:S01]  /*7010*/  FMUL R5, R38, R5 ;  /* 0x0000000526057220 */ /* 0x000fe20000400000 */
[----:B------:R-:W-:Y:S01]  /*7020*/  SHF.L.U32 R57, R64, 0x10, RZ ;  /* 0x0000001040397819 */ /* 0x000fe200000006ff */
[----:B------:R-:W-:Y:S01]  /*7030*/  FMUL R6, R38, R6 ;  /* 0x0000000626067220 */ /* 0x000fe20000400000 */
[----:B------:R-:W-:Y:S01]  /*7040*/  IADD3 R103, PT, PT, R80, R103, RZ ;  /* 0x0000006750677210 */ /* 0x000fe20007ffe0ff */
[----:B------:R-:W-:Y:S01]  /*7050*/  FMUL R7, R38, R7 ;  /* 0x0000000726077220 */ /* 0x000fe20000400000 */
[----:B------:R-:W-:Y:S01]  /*7060*/  LOP3.LUT R58, R64, 0xffff0000, RZ, 0xc0, !PT ;  /* 0xffff0000403a7812 */ /* 0x000fe200078ec0ff */
[----:B------:R-:W-:Y:S01]  /*7070*/  FFMA R4, R41, R40, R4 ;  /* 0x0000002829047223 */ /* 0x000fe20000000004 */
[C---:B------:R-:W-:Y:S01]  /*7080*/  SHF.L.U32 R59, R65.reuse, 0x10, RZ ;  /* 0x00000010413b7819 */ /* 0x040fe200000006ff */
[----:B------:R-:W-:Y:S01]  /*7090*/  FMUL R8, R38, R8 ;  /* 0x0000000826087220 */ /* 0x000fe20000400000 */
[----:B------:R-:W-:Y:S01]  /*70a0*/  LOP3.LUT R60, R65, 0xffff0000, RZ, 0xc0, !PT ;  /* 0xffff0000413c7812 */ /* 0x000fe200078ec0ff */
[----:B---3--:R-:W-:Y:S01]  /*70b0*/  UPRMT UR5, UR6, 0x654, UR5 ;  /* 0x0000065406057896 */ /* 0x008fe20008000005 */
[----:B------:R-:W-:Y:S01]  /*70c0*/  IADD3 R116, PT, PT, R95, R102, RZ ;  /* 0x000000665f747210 */ /* 0x000fe20007ffe0ff */
[C---:B------:R-:W-:Y:S01]  /*70d0*/  FFMA R5, R41.reuse, R42, R5 ;  /* 0x0000002a29057223 */ /* 0x040fe20000000005 */
[C---:B------:R-:W-:Y:S01]  /*70e0*/  FFMA R6, R41.reuse, R43, R6 ;  /* 0x0000002b29067223 */ /* 0x040fe20000000006 */
[C---:B------:R-:W-:Y:S01]  /*70f0*/  FFMA R7, R41.reuse, R44, R7 ;  /* 0x0000002c29077223 */ /* 0x040fe20000000007 */
[----:B------:R-:W-:Y:S01]  /*7100*/  SHF.L.U32 R61, R66, 0x10, RZ ;  /* 0x00000010423d7819 */ /* 0x000fe200000006ff */
[----:B------:R-:W-:Y:S01]  /*7110*/  FFMA R8, R41, R45, R8 ;  /* 0x0000002d29087223 */ /* 0x000fe20000000008 */
[----:B------:R-:W-:Y:S01]  /*7120*/  F2FP.BF16.F32.PACK_AB R80, R5, R4 ;  /* 0x000000040550723e */ /* 0x000fe200000010ff */
[C---:B------:R-:W-:Y:S01]  /*7130*/  FMUL R9, R38.reuse, R9 ;  /* 0x0000000926097220 */ /* 0x040fe20000400000 */
[----:B------:R-:W-:Y:S01]  /*7140*/  SYNCS.ARRIVE.TRANS64.RED.A1T0 RZ, [UR5], RZ ;  /* 0x000000ffffff79a7 */ /* 0x000fe20008100405 */
[----:B------:R-:W-:Y:S01]  /*7150*/  F2FP.BF16.F32.PACK_AB R81, R7, R6 ;  /* 0x000000060751723e */ /* 0x000fe200000010ff */
[C---:B------:R-:W-:Y:S01]  /*7160*/  FMUL R0, R38.reuse, R10 ;  /* 0x0000000a26007220 */ /* 0x040fe20000400000 */
[C---:B------:R-:W-:Y:S01]  /*7170*/  FFMA R9, R41.reuse, R46, R9 ;  /* 0x0000002e29097223 */ /* 0x040fe20000000009 */
[C---:B------:R-:W-:Y:S01]  /*7180*/  FMUL R2, R38.reuse, R11 ;  /* 0x0000000b26027220 */ /* 0x040fe20000400000 */
[----:B------:R-:W-:Y:S01]  /*7190*/  FMUL R3, R38, R12 ;  /* 0x0000000c26037220 */ /* 0x000fe20000400000 */
[----:B------:R-:W-:Y:S01]  /*71a0*/  LOP3.LUT R62, R66, 0xffff0000, RZ, 0xc0, !PT ;  /* 0xffff0000423e7812 */ /* 0x000fe200078ec0ff */
[----:B------:R-:W-:Y:S01]  /*71b0*/  FFMA R0, R41, R47, R0 ;  /* 0x0000002f29007223 */ /* 0x000fe20000000000 */
[----:B------:R-:W-:Y:S01]  /*71c0*/  F2FP.BF16.F32.PACK_AB R82, R9, R8 ;  /* 0x000000080952723e */ /* 0x000fe200000010ff */
[C---:B------:R-:W-:Y:S01]  /*71d0*/  FFMA R2, R41.reuse, R49, R2 ;  /* 0x0000003129027223 */ /* 0x040fe20000000002 */
[----:B------:R-:W-:Y:S01]  /*71e0*/  FFMA R3, R41, R48, R3 ;  /* 0x0000003029037223 */ /* 0x000fe20000000003 */
[C---:B------:R-:W-:Y:S01]  /*71f0*/  FMUL R10, R38.reuse, R13 ;  /* 0x0000000d260a7220 */ /* 0x040fe20000400000 */
[----:B------:R-:W-:Y:S01]  /*7200*/  SHF.L.U32 R63, R67, 0x10, RZ ;  /* 0x00000010433f7819 */ /* 0x000fe200000006ff */
[----:B------:R-:W-:Y:S01]  /*7210*/  FMUL R11, R38, R14 ;  /* 0x0000000e260b7220 */ /* 0x000fe20000400000 */
[----:B------:R-:W-:Y:S01]  /*7220*/  F2FP.BF16.F32.PACK_AB R83, R2, R0 ;  /* 0x000000000253723e */ /* 0x000fe200000010ff */
[----:B------:R-:W-:Y:S01]  /*7230*/  FFMA R10, R41, R51, R10 ;  /* 0x00000033290a7223 */ /* 0x000fe2000000000a */
[C---:B------:R-:W-:Y:S01]  /*7240*/  FMUL R15, R38.reuse, R15 ;  /* 0x0000000f260f7220 */ /* 0x040fe20000400000 */
[C---:B------:R-:W-:Y:S01]  /*7250*/  FMUL R12, R38.reuse, R16 ;  /* 0x00000010260c7220 */ /* 0x040fe20000400000 */
[----:B------:R-:W-:Y:S01]  /*7260*/  FMUL R13, R38, R17 ;  /* 0x00000011260d7220 */ /* 0x000fe20000400000 */
[----:B------:R1:W-:Y:S01]  /*7270*/  STS.128 [R96+UR4], R80 ;  /* 0x0000005060007988 */ /* 0x0003e20008000c04 */
[----:B------:R-:W-:Y:S01]  /*7280*/  LOP3.LUT R64, R67, 0xffff0000, RZ, 0xc0, !PT ;  /* 0xffff000043407812 */ /* 0x000fe200078ec0ff */
[C---:B------:R-:W-:Y:S01]  /*7290*/  FFMA R11, R41.reuse, R50, R11 ;  /* 0x00000032290b7223 */ /* 0x040fe2000000000b */
[----:B------:R-:W-:Y:S01]  /*72a0*/  SHF.L.U32 R65, R72, 0x10, RZ ;  /* 0x0000001048417819 */ /* 0x000fe200000006ff */
[C---:B------:R-:W-:Y:S01]  /*72b0*/  FFMA R15, R41.reuse, R52, R15 ;  /* 0x00000034290f7223 */ /* 0x040fe2000000000f */
[----:B------:R-:W-:Y:S01]  /*72c0*/  F2FP.BF16.F32.PACK_AB R104, R10, R3 ;  /* 0x000000030a68723e */ /* 0x000fe200000010ff */
[C---:B------:R-:W-:Y:S01]  /*72d0*/  FFMA R12, R41.reuse, R53, R12 ;  /* 0x00000035290c7223 */ /* 0x040fe2000000000c */
[C---:B------:R-:W-:Y:S01]  /*72e0*/  FFMA R13, R41.reuse, R54, R13 ;  /* 0x00000036290d7223 */ /* 0x040fe2000000000d */
[C---:B------:R-:W-:Y:S01]  /*72f0*/  FMUL R14, R38.reuse, R18 ;  /* 0x00000012260e7220 */ /* 0x040fe20000400000 */
[C---:B------:R-:W-:Y:S01]  /*7300*/  FMUL R19, R38.reuse, R19 ;  /* 0x0000001326137220 */ /* 0x040fe20000400000 */
[C---:B------:R-:W-:Y:S01]  /*7310*/  FMUL R16, R38.reuse, R20 ;  /* 0x0000001426107220 */ /* 0x040fe20000400000 */
[C---:B------:R-:W-:Y:S01]  /*7320*/  FMUL R17, R38.reuse, R21 ;  /* 0x0000001526117220 */ /* 0x040fe20000400000 */
[C---:B------:R-:W-:Y:S01]  /*7330*/  FFMA R14, R41.reuse, R55, R14 ;  /* 0x00000037290e7223 */ /* 0x040fe2000000000e */
        /* <DEDUP_REMOVED lines=9> */
[----:B------:R-:W-:Y:S01]  /*73d0*/  FFMA R23, R41, R60, R23 ;  /* 0x0000003c29177223 */ /* 0x000fe20000000017 */
[C---:B------:R-:W-:Y:S01]  /*73e0*/  FMUL R27, R38.reuse, R27 ;  /* 0x0000001b261b7220 */ /* 0x040fe20000400000 */
[----:B------:R-:W-:Y:S01]  /*73f0*/  F2FP.BF16.F32.PACK_AB R105, R15, R11 ;  /* 0x0000000b0f69723e */ /* 0x000fe200000010ff */
[----:B------:R-:W-:Y:S01]  /*7400*/  FFMA R20, R41, R61, R20 ;  /* 0x0000003d29147223 */ /* 0x000fe20000000014 */
[----:B------:R-:W-:Y:S01]  /*7410*/  F2FP.BF16.F32.PACK_AB R106, R13, R12 ;  /* 0x0000000c0d6a723e */ /* 0x000fe200000010ff */
[----:B------:R-:W-:Y:S01]  /*7420*/  FMUL R24, R38, R28 ;  /* 0x0000001c26187220 */ /* 0x000fe20000400000 */
[----:B------:R-:W-:Y:S01]  /*7430*/  F2FP.BF16.F32.PACK_AB R107, R19, R14 ;  /* 0x0000000e136b723e */ /* 0x000fe200000010ff */
[----:B------:R-:W-:Y:S01]  /*7440*/  FFMA R21, R41, R62, R21 ;  /* 0x0000003e29157223 */ /* 0x000fe20000000015 */
[----:B------:R-:W-:Y:S01]  /*7450*/  LOP3.LUT R66, R72, 0xffff0000, RZ, 0xc0, !PT ;  /* 0xffff000048427812 */ /* 0x000fe200078ec0ff */
[C---:B------:R-:W-:Y:S01]  /*7460*/  FMUL R25, R38.reuse, R29 ;  /* 0x0000001d26197220 */ /* 0x040fe20000400000 */
[----:B------:R-:W-:Y:S01]  /*7470*/  SHF.L.U32 R67, R73, 0x10, RZ ;  /* 0x0000001049437819 */ /* 0x000fe200000006ff */
[----:B------:R1:W-:Y:S01]  /*7480*/  STS.128 [R102+0x10], R104 ;  /* 0x0000106866007388 */ /* 0x0003e20000000c00 */
[----:B------:R-:W-:Y:S01]  /*7490*/  FFMA R22, R41, R63, R22 ;  /* 0x0000003f29167223 */ /* 0x000fe20000000016 */
[----:B------:R-:W-:Y:S01]  /*74a0*/  LOP3.LUT R68, R73, 0xffff0000, RZ, 0xc0, !PT ;  /* 0xffff000049447812 */ /* 0x000fe200078ec0ff */
[----:B------:R-:W-:Y:S01]  /*74b0*/  FMUL R26, R38, R30 ;  /* 0x0000001e261a7220 */ /* 0x000fe20000400000 */
[C---:B------:R-:W-:Y:S01]  /*74c0*/  FFMA R27, R41.reuse, R64, R27 ;  /* 0x00000040291b7223 */ /* 0x040fe2000000001b */
[----:B------:R-:W-:Y:S01]  /*74d0*/  SHF.L.U32 R69, R74, 0x10, RZ ;  /* 0x000000104a457819 */ /* 0x000fe200000006ff */
[----:B------:R-:W-:Y:S01]  /*74e0*/  FMUL R31, R38, R31 ;  /* 0x0000001f261f7220 */ /* 0x000fe20000400000 */
[C---:B------:R-:W-:Y:S01]  /*74f0*/  FFMA R24, R41.reuse, R65, R24 ;  /* 0x0000004129187223 */ /* 0x040fe20000000018 */
[----:B------:R-:W-:Y:S01]  /*7500*/  LOP3.LUT R70, R74, 0xffff0000, RZ, 0xc0, !PT ;  /* 0xffff00004a467812 */ /* 0x000fe200078ec0ff */
[C---:B------:R-:W-:Y:S01]  /*7510*/  FMUL R28, R38.reuse, R32 ;  /* 0x00000020261c7220 */ /* 0x040fe20000400000 */
[----:B------:R-:W-:Y:S01]  /*7520*/  FFMA R25, R41, R66, R25 ;  /* 0x0000004229197223 */ /* 0x000fe20000000019 */
[----:B------:R-:W-:Y:S01]  /*7530*/  SHF.L.U32 R71, R75, 0x10, RZ ;  /* 0x000000104b477819 */ /* 0x000fe200000006ff */
[C---:B------:R-:W-:Y:S01]  /*7540*/  FMUL R29, R38.reuse, R33 ;  /* 0x00000021261d7220 */ /* 0x040fe20000400000 */
[----:B------:R-:W-:Y:S01]  /*7550*/  FFMA R26, R41, R67, R26 ;  /* 0x00000043291a7223 */ /* 0x000fe2000000001a */
[----:B------:R-:W-:Y:S01]  /*7560*/  LOP3.LUT R72, R75, 0xffff0000, RZ, 0xc0, !PT ;  /* 0xffff00004b487812 */ /* 0x000fe200078ec0ff */
        /* <DEDUP_REMOVED lines=8> */
[----:B------:R-:W-:Y:S01]  /*75f0*/  FFMA R30, R41, R71, R30 ;  /* 0x00000047291e7223 */ /* 0x000fe2000000001e */
[----:B------:R-:W-:Y:S01]  /*7600*/  F2FP.BF16.F32.PACK_AB R111, R27, R22 ;  /* 0x000000161b6f723e */ /* 0x000fe200000010ff */
[----:B------:R-:W-:Y:S01]  /*7610*/  FFMA R35, R41, R72, R35 ;  /* 0x0000004829237223 */ /* 0x000fe20000000023 */
[----:B------:R-:W-:Y:S02]  /*7620*/  F2FP.BF16.F32.PACK_AB R112, R25, R24 ;  /* 0x000000181970723e */ /* 0x000fe400000010ff */
[----:B------:R-:W-:Y:S01]  /*7630*/  F2FP.BF16.F32.PACK_AB R113, R31, R26 ;  /* 0x0000001a1f71723e */ /* 0x000fe200000010ff */
[----:B------:R1:W-:Y:S01]  /*7640*/  STS.128 [R103+0x20], R108 ;  /* 0x0000206c67007388 */ /* 0x0003e20000000c00 */
        /* <DEDUP_REMOVED lines=8> */
[----:B--2---:R-:W2:Y:S02]  /*76d0*/  FENCE.VIEW.ASYNC.S ;  /* 0x00000000000073c6 */ /* 0x004ea40000000000 */
[----:B--2---:R-:W-:Y:S06]  /*76e0*/  BAR.SYNC.DEFER_BLOCKING 0x1, 0x80 ;  /* 0x0042000000007b1d */ /* 0x004fec0000010000 */
[----:B------:R-:W-:Y:S05]  /*76f0*/  @P0 BRA `(.L_x_112) ;  /* 0x0000000000240947 */ /* 0x000fea0003800000 */
[----:B------:R-:W2:Y:S01]  /*7700*/  LDCU.64 UR10, c[0x0][0x348] ;  /* 0x00006900ff0a77ac */ /* 0x000ea20008000a00 */
[----:B------:R-:W-:Y:S02]  /*7710*/  UIADD3 UR9, UPT, UPT, UR49, 0x20, URZ ;  /* 0x0000002031097890 */ /* 0x000fe4000fffe0ff */
[----:B------:R-:W-:Y:S02]  /*7720*/  UIADD3 UR8, UPT, UPT, UR47, 0x200, UR4 ;  /* 0x000002002f087890 */ /* 0x000fe4000fffe004 */
[----:B--2---:R-:W-:Y:S03]  /*7730*/  UIADD3 UR6, UP0, UPT, UR10, 0x680, URZ ;  /* 0x000006800a067890 */ /* 0x004fe6000ff1e0ff */
[----:B------:R-:W-:Y:S01]  /*7740*/  UMOV UR10, UR50 ;  /* 0x00000032000a7c82 */ /* 0x000fe20008000000 */
[----:B------:R-:W-:Y:S03]  /*7750*/  UIADD3.X UR7, UPT, UPT, URZ, UR11, URZ, UP0, !UPT ;  /* 0x0000000bff077290 */ /* 0x000fe600087fe4ff */
[----:B------:R-:W-:Y:S06]  /*7760*/  UMOV UR11, UR36 ;  /* 0x00000024000b7c82 */ /* 0x000fec0008000000 */
[----:B------:R2:W-:Y:S02]  /*7770*/  UTMASTG.3D [UR8], [UR6] ;  /* 0x00000008060073b5 */ /* 0x0005e40008010000 */
[----:B--2---:R0:W-:Y:S02]  /*7780*/  UTMACMDFLUSH ;  /* 0x00000000000079b7 */ /* 0x0041e40000000000 */
.L_x_112:
[----:B------:R-:W-:Y:S05]  /*7790*/  BSYNC.RECONVERGENT B0 ;  /* 0x0000000000007941 */ /* 0x000fea0003800200 */
.L_x_111:
[----:B------:R-:W-:Y:S01]  /*77a0*/  UIADD3 UR4, UPT, UPT, UR45, 0x1, URZ ;  /* 0x000000012d047890 */ /* 0x000fe2000fffe0ff */
[----:B------:R-:W-:Y:S03]  /*77b0*/  BSSY.RECONVERGENT B0, `(.L_x_113) ;  /* 0x0000008000007945 */ /* 0x000fe60003800200 */
[----:B------:R-:W-:Y:S04]  /*77c0*/  UISETP.NE.AND UP0, UPT, UR4, 0x3, UPT ;  /* 0x000000030400788c */ /* 0x000fe8000bf05270 */
[----:B------:R-:W-:Y:S02]  /*77d0*/  UISETP.EQ.XOR UP1, UPT, UR44, 0x3, !UP0 ;  /* 0x000000032c00788c */ /* 0x000fe4000c722a70 */
[----:B------:R-:W-:Y:S02]  /*77e0*/  USEL UR46, UR4, URZ, UP0 ;  /* 0x000000ff042e7287 */ /* 0x000fe40008000000 */
[----:B------:R-:W-:Y:S04]  /*77f0*/  USEL UR5, URZ, 0x1, !UP1 ;  /* 0x00000001ff057887 */ /* 0x000fe8000c800000 */
[----:B------:R-:W-:Y:S01]  /*7800*/  ULOP3.LUT UR54, UR54, UR5, URZ, 0x3c, !UPT ;  /* 0x0000000536367292 */ /* 0x000fe2000f8e3cff */
[----:B------:R-:W-:Y:S11]  /*7810*/  @P0 BRA `(.L_x_114) ;  /* 0x0000000000040947 */ /* 0x000ff60003800000 */
[----:B------:R-:W-:Y:S04]  /*7820*/  DEPBAR.LE SB0, 0x1 ;  /* 0x000080400000791a */ /* 0x000fe80000000000 */
.L_x_114:
[----:B------:R-:W-:Y:S05]  /*7830*/  BSYNC.RECONVERGENT B0 ;  /* 0x0000000000007941 */ /* 0x000fea0003800200 */
.L_x_113:
[----:B------:R-:W-:Y:S01]  /*7840*/  BAR.SYNC.DEFER_BLOCKING 0x1, 0x80 ;  /* 0x0042000000007b1d */ /* 0x000fe20000010000 */
[----:B------:R-:W-:Y:S01]  /*7850*/  UISETP.NE.AND UP0, UPT, UR53, -0x2, UPT ;  /* 0xfffffffe3500788c */ /* 0x000fe2000bf05270 */
[----:B------:R-:W-:Y:S08]  /*7860*/  IADD3 R0, PT, PT, R36, 0x1, RZ ;  /* 0x0000000124007810 */ /* 0x000ff00007ffe0ff */
[----:B------:R-:W-:Y:S05]  /*7870*/  BRA.U !UP0, `(.L_x_115) ;  /* 0x0000000108287547 */ /* 0x000fea000b800000 */
[----:B------:R-:W2:Y:S01]  /*7880*/  S2R R2, SR_CgaCtaId ;  /* 0x0000000000027919 */ /* 0x000ea20000008800 */
[----:B------:R-:W-:Y:S01]  /*7890*/  ISETP.NE.AND P0, PT, R101, RZ, PT ;  /* 0x000000ff6500720c */ /* 0x000fe20003f05270 */
[----:B------:R-:W-:Y:S01]  /*78a0*/  IMAD.U32 R3, RZ, RZ, UR52 ;  /* 0x00000034ff037e24 */ /* 0x000fe2000f8e00ff */
[----:B------:R-:W-:Y:S04]  /*78b0*/  UIADD3 UR4, UPT, UPT, UR52, 0x1, URZ ;  /* 0x0000000134047890 */ /* 0x000fe8000fffe0ff */
[----:B------:R-:W-:Y:S04]  /*78c0*/  UISETP.NE.AND UP0, UPT, UR4, 0x3, UPT ;  /* 0x000000030400788c */ /* 0x000fe8000bf05270 */
[----:B------:R-:W-:Y:S03]  /*78d0*/  USEL UR52, UR4, URZ, UP0 ;  /* 0x000000ff04347287 */ /* 0x000fe60008000000 */
[----:B------:R-:W-:Y:S05]  /*78e0*/  @P0 LEA R3, R3, UR47, 0x3 ;  /* 0x0000002f03030c11 */ /* 0x000fea000f8e18ff */
[----:B------:R-:W-:Y:S05]  /*78f0*/  @P0 VIADD R3, R3, 0x48 ;  /* 0x0000004803030836 */ /* 0x000fea0000000000 */
[----:B--2---:R-:W-:Y:S04]  /*7900*/  @P0 PRMT R2, R2, 0x654, R3 ;  /* 0x0000065402020816 */ /* 0x004fe80000000003 */
[----:B------:R2:W-:Y:S03]  /*7910*/  @P0 SYNCS.ARRIVE.TRANS64.RED.A1T0 RZ, [R2+URZ], RZ ;  /* 0x000000ff02ff09a7 */ /* 0x0005e600081004ff */
.L_x_115:
[----:B------:R-:W-:Y:S01]  /*7920*/  R2UR UR6, R100 ;  /* 0x00000000640672ca */ /* 0x000fe200000e0000 */
[----:B------:R-:W-:Y:S01]  /*7930*/  UIADD3 UR53, UPT, UPT, UR53, 0x2, URZ ;  /* 0x0000000235357890 */ /* 0x000fe2000fffe0ff */
[----:B------:R-:W-:Y:S01]  /*7940*/  R2UR UR5, R86 ;  /* 0x00000000560572ca */ /* 0x000fe200000e0000 */
[----:B------:R-:W-:Y:S01]  /*7950*/  UMOV UR36, UR63 ;  /* 0x0000003f00247c82 */ /* 0x000fe20008000000 */
[----:B------:R-:W-:Y:S02]  /*7960*/  R2UR UR4, R87 ;  /* 0x00000000570472ca */ /* 0x000fe400000e0000 */
[----:B------:R-:W-:Y:S02]  /*7970*/  ISETP.NE.AND P0, PT, R90, 0x2, PT ;  /* 0x000000025a00780c */ /* 0x000fe40003f05270 */
[----:B------:R-:W-:Y:S02]  /*7980*/  ISETP.NE.AND P1, PT, R0, 0x4, PT ;  /* 0x000000040000780c */ /* 0x000fe40003f25270 */
[----:B--2---:R-:W-:Y:S02]  /*7990*/  SEL R2, RZ, 0x1, P0 ;  /* 0x00000001ff027807 */ /* 0x004fe40000000000 */
[----:B------:R-:W-:Y:S01]  /*79a0*/  SEL R3, RZ, 0x1, P1 ;  /* 0x00000001ff037807 */ /* 0x000fe20000800000 */
[----:B------:R-:W-:Y:S01]  /*79b0*/  UISETP.NE.AND UP0, UPT, UR6, URZ, UPT ;  /* 0x000000ff0600728c */ /* 0x000fe2000bf05270 */
[----:B------:R-:W-:Y:S01]  /*79c0*/  LOP3.LUT R93, R93, R2, RZ, 0x3c, !PT ;  /* 0x000000025d5d7212 */ /* 0x000fe200078e3cff */
[----:B------:R-:W-:Y:S01]  /*79d0*/  UIADD3 UR30, UPT, UPT, UR37, UR5, URZ ;  /* 0x00000005251e7290 */ /* 0x000fe2000fffe0ff */
[----:B------:R-:W-:Y:S01]  /*79e0*/  LOP3.LUT R94, R94, R3, RZ, 0x3c, !PT ;  /* 0x000000035e5e7212 */ /* 0x000fe200078e3cff */
[----:B------:R-:W-:Y:S01]  /*79f0*/  UIADD3 UR25, UPT, UPT, UR38, UR4, URZ ;  /* 0x0000000426197290 */ /* 0x000fe2000fffe0ff */
[----:B------:R-:W-:Y:S02]  /*7a00*/  SEL R90, R90, RZ, P0 ;  /* 0x000000ff5a5a7207 */ /* 0x000fe40000000000 */
[----:B------:R-:W-:Y:S02]  /*7a10*/  SEL R36, R0, RZ, P1 ;  /* 0x000000ff00247207 */ /* 0x000fe40000800000 */
[----:B------:R-:W-:Y:S07]  /*7a20*/  BRA.U UP0, `(.L_x_116) ;  /* 0xffffffd500807547 */ /* 0x000fee000b83ffff */
[----:B------:R-:W-:-:S13]  /*7a30*/  R2UR UR4, R88 ;  /* 0x00000000580472ca */ /* 0x000fda00000e0000 */
[----:B------:R-:W-:-:S09]  /*7a40*/  UISETP.NE.AND UP0, UPT, UR4, URZ, UPT ;  /* 0x000000ff0400728c */ /* 0x000fd2000bf05270 */
[----:B------:R-:W-:Y:S05]  /*7a50*/  BRA.U !UP0, `(.L_x_117) ;  /* 0x0000000108487547 */ /* 0x000fea000b800000 */
[----:B------:R-:W2:Y:S02]  /*7a60*/  LDCU.64 UR4, c[0x0][0x890] ;  /* 0x00011200ff0477ac */ /* 0x000ea40008000a00 */
[----:B--2---:R-:W-:-:S04]  /*7a70*/  UISETP.NE.U32.AND UP0, UPT, UR4, URZ, UPT ;  /* 0x000000ff0400728c */ /* 0x004fc8000bf05070 */
[----:B------:R-:W-:-:S09]  /*7a80*/  UISETP.NE.AND.EX UP0, UPT, UR5, URZ, UPT, UP0 ;  /* 0x000000ff0500728c */ /* 0x000fd2000bf05300 */
[----:B------:R-:W-:Y:S05]  /*7a90*/  BRA.U UP0, `(.L_x_118) ;  /* 0x00000001000c7547 */ /* 0x000fea000b800000 */
[----:B------:R-:W-:-:S13]  /*7aa0*/  FSETP.NEU.AND P0, PT, R41, RZ, PT ;  /* 0x000000ff2900720b */ /* 0x000fda0003f0d000 */
[----:B------:R-:W-:Y:S05]  /*7ab0*/  @!P0 EXIT ;  /* 0x000000000000894d */ /* 0x000fea0003800000 */
[----:B------:R-:W-:Y:S05]  /*7ac0*/  BRA `(.L_x_117) ;  /* 0x00000000002c7947 */ /* 0x000fea0003800000 */
.L_x_118:
[----:B------:R-:W-:Y:S01]  /*7ad0*/  ISETP.NE.AND P0, PT, R89, RZ, PT ;  /* 0x000000ff5900720c */ /* 0x000fe20003f05270 */
[----:B------:R-:W-:-:S12]  /*7ae0*/  BSSY.RECONVERGENT B0, `(.L_x_117) ;  /* 0x0000009000007945 */ /* 0x000fd80003800200 */
[----:B------:R-:W-:Y:S05]  /*7af0*/  @P0 BRA `(.L_x_119) ;  /* 0x0000000000140947 */ /* 0x000fea0003800000 */
[----:B------:R-:W2:Y:S02]  /*7b00*/  LDCU.64 UR4, c[0x0][0x888] ;  /* 0x00011100ff0477ac */ /* 0x000ea40008000a00 */
[----:B--2---:R-:W-:-:S04]  /*7b10*/  ISETP.NE.U32.AND P0, PT, RZ, UR4, PT ;  /* 0x00000004ff007c0c */ /* 0x004fc8000bf05070 */
[----:B------:R-:W-:-:S13]  /*7b20*/  ISETP.NE.AND.EX P0, PT, RZ, UR5, PT, P0 ;  /* 0x00000005ff007c0c */ /* 0x000fda000bf05300 */
[----:B------:R-:W-:Y:S05]  /*7b30*/  @!P0 EXIT ;  /* 0x000000000000894d */ /* 0x000fea0003800000 */
[----:B------:R-:W-:Y:S05]  /*7b40*/  BRA `(.L_x_120) ;  /* 0x0000000000087947 */ /* 0x000fea0003800000 */
.L_x_119:
[----:B------:R-:W-:-:S13]  /*7b50*/  FSETP.NEU.AND P0, PT, R41, RZ, PT ;  /* 0x000000ff2900720b */ /* 0x000fda0003f0d000 */
[----:B------:R-:W-:Y:S05]  /*7b60*/  @!P0 EXIT ;  /* 0x000000000000894d */ /* 0x000fea0003800000 */
.L_x_120:
[----:B------:R-:W-:Y:S05]  /*7b70*/  BSYNC.RECONVERGENT B0 ;  /* 0x0000000000007941 */ /* 0x000fea0003800200 */
.L_x_117:
[----:B------:R-:W2:Y:S01]  /*7b80*/  S2UR UR5, SR_CgaCtaId ;  /* 0x00000000000579c3 */ /* 0x000ea20000008800 */
[----:B------:R-:W-:Y:S01]  /*7b90*/  ULEA UR4, UR52, UR47, 0x3 ;  /* 0x0000002f34047291 */ /* 0x000fe2000f8e18ff */
[----:B------:R-:W-:-:S04]  /*7ba0*/  DEPBAR.LE SB0, 0x0 ;  /* 0x000080000000791a */ /* 0x000fc80000000000 */
[----:B------:R-:W-:-:S04]  /*7bb0*/  UIADD3 UR4, UPT, UPT, UR4, 0x48, URZ ;  /* 0x0000004804047890 */ /* 0x000fc8000fffe0ff */
[----:B--2---:R-:W-:-:S09]  /*7bc0*/  UPRMT UR4, UR5, 0x654, UR4 ;  /* 0x0000065405047896 */ /* 0x004fd20008000004 */
[----:B------:R-:W-:Y:S01]  /*7bd0*/  SYNCS.ARRIVE.TRANS64.RED.A1T0 RZ, [UR4], RZ ;  /* 0x000000ffffff79a7 */ /* 0x000fe20008100404 */
[----:B------:R-:W-:Y:S05]  /*7be0*/  EXIT ;  /* 0x000000000000794d */ /* 0x000fea0003800000 */
.L_x_24:
[----:B--2---:R2:W3:Y:S02]  /*7bf0*/  SYNCS.PHASECHK.TRANS64.TRYWAIT P0, [R0+URZ+0xe0], R3 ;  /* 0x0000e003000075a7 */ /* 0x0044e400080011ff */
[----:B---3--:R-:W-:Y:S05]  /*7c00*/  @!P0 NANOSLEEP.SYNCS 0x989680 ;  /* 0x009896800000895d */ /* 0x008fea0003900000 */
[----:B------:R-:W3:Y:S02]  /*7c10*/  @!P0 SYNCS.PHASECHK.TRANS64 P0, [R0+URZ+0xe0], R3 ;  /* 0x0000e003000085a7 */ /* 0x000ee400080010ff */
[----:B---3--:R-:W-:Y:S05]  /*7c20*/  @!P0 BRA `(.L_x_24) ;  /* 0xfffffffc00f08947 */ /* 0x008fea000383ffff */
[----:B------:R-:W-:Y:S05]  /*7c30*/  BRA `(.L_x_121) ;  /* 0xffffff9c00207947 */ /* 0x000fea000383ffff */
.L_x_27:
[----:B--2---:R-:W-:-:S07]  /*7c40*/  MOV R0, UR33 ;  /* 0x0000002100007c02 */ /* 0x004fce0008000f00 */
.L_x_122:
[----:B--2---:R2:W3:Y:S02]  /*7c50*/  SYNCS.PHASECHK.TRANS64.TRYWAIT P0, [R0+URZ+0x18], R3 ;  /* 0x00001803000075a7 */ /* 0x0044e400080011ff */
[----:B---3--:R-:W-:Y:S05]  /*7c60*/  @!P0 NANOSLEEP.SYNCS 0x989680 ;  /* 0x009896800000895d */ /* 0x008fea0003900000 */
[----:B------:R-:W3:Y:S02]  /*7c70*/  @!P0 SYNCS.PHASECHK.TRANS64 P0, [R0+URZ+0x18], R3 ;  /* 0x00001803000085a7 */ /* 0x000ee400080010ff */
[----:B---3--:R-:W-:Y:S05]  /*7c80*/  @!P0 BRA `(.L_x_122) ;  /* 0xfffffffc00f08947 */ /* 0x008fea000383ffff */
[----:B------:R-:W-:Y:S05]  /*7c90*/  BRA `(.L_x_26) ;  /* 0xffffff9c00607947 */ /* 0x000fea000383ffff */
.L_x_34:
[----:B-1----:R-:W-:-:S07]  /*7ca0*/  MOV R0, UR17 ;  /* 0x0000001100007c02 */ /* 0x002fce0008000f00 */
.L_x_123:
[----:B-1----:R1:W2:Y:S02]  /*7cb0*/  SYNCS.PHASECHK.TRANS64.TRYWAIT P0, [R0+URZ+0x18], R3 ;  /* 0x00001803000075a7 */ /* 0x0022a400080011ff */
[----:B--2---:R-:W-:Y:S05]  /*7cc0*/  @!P0 NANOSLEEP.SYNCS 0x989680 ;  /* 0x009896800000895d */ /* 0x004fea0003900000 */
[----:B------:R-:W2:Y:S02]  /*7cd0*/  @!P0 SYNCS.PHASECHK.TRANS64 P0, [R0+URZ+0x18], R3 ;  /* 0x00001803000085a7 */ /* 0x000ea400080010ff */
[----:B--2---:R-:W-:Y:S05]  /*7ce0*/  @!P0 BRA `(.L_x_123) ;  /* 0xfffffffc00f08947 */ /* 0x004fea000383ffff */
[----:B------:R-:W-:Y:S05]  /*7cf0*/  BRA `(.L_x_33) ;  /* 0xffffffa000207947 */ /* 0x000fea000383ffff */
.L_x_39:
[----:B-1----:R1:W2:Y:S02]  /*7d00*/  SYNCS.PHASECHK.TRANS64.TRYWAIT P0, [R3+URZ+0x70], R0 ;  /* 0x00007000030075a7 */ /* 0x0022a400080011ff */
[----:B--2---:R-:W-:Y:S05]  /*7d10*/  @!P0 NANOSLEEP.SYNCS 0x989680 ;  /* 0x009896800000895d */ /* 0x004fea0003900000 */
[----:B------:R-:W2:Y:S02]  /*7d20*/  @!P0 SYNCS.PHASECHK.TRANS64 P0, [R3+URZ+0x70], R0 ;  /* 0x00007000030085a7 */ /* 0x000ea400080010ff */
[----:B--2---:R-:W-:Y:S05]  /*7d30*/  @!P0 BRA `(.L_x_39) ;  /* 0xfffffffc00f08947 */ /* 0x004fea000383ffff */
[----:B------:R-:W-:Y:S05]  /*7d40*/  BRA `(.L_x_124) ;  /* 0xffffffa000c07947 */ /* 0x000fea000383ffff */
.L_x_43:
[----:B-1----:R-:W-:-:S07]  /*7d50*/  MOV R0, UR4 ;  /* 0x0000000400007c02 */ /* 0x002fce0008000f00 */
.L_x_125:
[----:B-1----:R1:W2:Y:S02]  /*7d60*/  SYNCS.PHASECHK.TRANS64.TRYWAIT P0, [R0+URZ], R3 ;  /* 0x00000003000075a7 */ /* 0x0022a400080011ff */
[----:B--2---:R-:W-:Y:S05]  /*7d70*/  @!P0 NANOSLEEP.SYNCS 0x989680 ;  /* 0x009896800000895d */ /* 0x004fea0003900000 */
[----:B------:R-:W2:Y:S02]  /*7d80*/  @!P0 SYNCS.PHASECHK.TRANS64 P0, [R0+URZ], R3 ;  /* 0x00000003000085a7 */ /* 0x000ea400080010ff */
[----:B--2---:R-:W-:Y:S05]  /*7d90*/  @!P0 BRA `(.L_x_125) ;  /* 0xfffffffc00f08947 */ /* 0x004fea000383ffff */
[----:B------:R-:W-:Y:S05]  /*7da0*/  BRA `(.L_x_126) ;  /* 0xffffffa8006c7947 */ /* 0x000fea000383ffff */
.L_x_44:
[----:B------:R-:W-:-:S07]  /*7db0*/  MOV R0, UR5 ;  /* 0x0000000500007c02 */ /* 0x000fce0008000f00 */
.L_x_127:
[----:B-1----:R1:W2:Y:S02]  /*7dc0*/  SYNCS.PHASECHK.TRANS64.TRYWAIT P0, [R0+URZ], R3 ;  /* 0x00000003000075a7 */ /* 0x0022a400080011ff */
[----:B--2---:R-:W-:Y:S05]  /*7dd0*/  @!P0 NANOSLEEP.SYNCS 0x989680 ;  /* 0x009896800000895d */ /* 0x004fea0003900000 */
[----:B------:R-:W2:Y:S02]  /*7de0*/  @!P0 SYNCS.PHASECHK.TRANS64 P0, [R0+URZ], R3 ;  /* 0x00000003000085a7 */ /* 0x000ea400080010ff */
[----:B--2---:R-:W-:Y:S05]  /*7df0*/  @!P0 BRA `(.L_x_127) ;  /* 0xfffffffc00f08947 */ /* 0x004fea000383ffff */
[----:B------:R-:W-:Y:S05]  /*7e00*/  BRA `(.L_x_128) ;  /* 0xffffffa800787947 */ /* 0x000fea000383ffff */
.L_x_47:
[----:B-1----:R1:W2:Y:S02]  /*7e10*/  SYNCS.PHASECHK.TRANS64.TRYWAIT P0, [R2+URZ+0xd0], R5 ;  /* 0x0000d005020075a7 */ /* 0x0022a400080011ff */
[----:B--2---:R-:W-:Y:S05]  /*7e20*/  @!P0 NANOSLEEP.SYNCS 0x989680 ;  /* 0x009896800000895d */ /* 0x004fea0003900000 */
[----:B------:R-:W2:Y:S02]  /*7e30*/  @!P0 SYNCS.PHASECHK.TRANS64 P0, [R2+URZ+0xd0], R5 ;  /* 0x0000d005020085a7 */ /* 0x000ea400080010ff */
[----:B--2---:R-:W-:Y:S05]  /*7e40*/  @!P0 BRA `(.L_x_47) ;  /* 0xfffffffc00f08947 */ /* 0x004fea000383ffff */
[----:B------:R-:W-:Y:S05]  /*7e50*/  BRA `(.L_x_129) ;  /* 0xffffffa800dc7947 */ /* 0x000fea000383ffff */
.L_x_48:
[----:B------:R-:W-:-:S07]  /*7e60*/  MOV R2, UR4 ;  /* 0x0000000400027c02 */ /* 0x000fce0008000f00 */
.L_x_130:
[----:B-1----:R1:W2:Y:S02]  /*7e70*/  SYNCS.PHASECHK.TRANS64.TRYWAIT P0, [R2+URZ+0x80], R5 ;  /* 0x00008005020075a7 */ /* 0x0022a400080011ff */
[----:B--2---:R-:W-:Y:S05]  /*7e80*/  @!P0 NANOSLEEP.SYNCS 0x989680 ;  /* 0x009896800000895d */ /* 0x004fea0003900000 */
[----:B------:R-:W2:Y:S02]  /*7e90*/  @!P0 SYNCS.PHASECHK.TRANS64 P0, [R2+URZ+0x80], R5 ;  /* 0x00008005020085a7 */ /* 0x000ea400080010ff */
[----:B--2---:R-:W-:Y:S05]  /*7ea0*/  @!P0 BRA `(.L_x_130) ;  /* 0xfffffffc00f08947 */ /* 0x004fea000383ffff */
[----:B------:R-:W-:Y:S05]  /*7eb0*/  BRA `(.L_x_131) ;  /* 0xffffffa800ec7947 */ /* 0x000fea000383ffff */
.L_x_49:
[----:B-1----:R1:W2:Y:S02]  /*7ec0*/  SYNCS.PHASECHK.TRANS64.TRYWAIT P1, [R2+URZ+0x70], R5 ;  /* 0x00007005020075a7 */ /* 0x0022a400080211ff */
[----:B--2---:R-:W-:Y:S05]  /*7ed0*/  @!P1 NANOSLEEP.SYNCS 0x989680 ;  /* 0x009896800000995d */ /* 0x004fea0003900000 */
[----:B------:R-:W2:Y:S02]  /*7ee0*/  @!P1 SYNCS.PHASECHK.TRANS64 P1, [R2+URZ+0x70], R5 ;  /* 0x00007005020095a7 */ /* 0x000ea400080210ff */
[----:B--2---:R-:W-:Y:S05]  /*7ef0*/  @!P1 BRA `(.L_x_49) ;  /* 0xfffffffc00f09947 */ /* 0x004fea000383ffff */
[----:B------:R-:W-:Y:S05]  /*7f00*/  BRA `(.L_x_132) ;  /* 0xffffffac001c7947 */ /* 0x000fea000383ffff */
.L_x_52:
[----:B------:R-:W-:-:S07]  /*7f10*/  MOV R0, UR4 ;  /* 0x0000000400007c02 */ /* 0x000fce0008000f00 */
.L_x_133:
[----:B-1----:R1:W2:Y:S02]  /*7f20*/  SYNCS.PHASECHK.TRANS64.TRYWAIT P0, [R0+URZ+0x80], R3 ;  /* 0x00008003000075a7 */ /* 0x0022a400080011ff */
[----:B--2---:R-:W-:Y:S05]  /*7f30*/  @!P0 NANOSLEEP.SYNCS 0x989680 ;  /* 0x009896800000895d */ /* 0x004fea0003900000 */
[----:B------:R-:W2:Y:S02]  /*7f40*/  @!P0 SYNCS.PHASECHK.TRANS64 P0, [R0+URZ+0x80], R3 ;  /* 0x00008003000085a7 */ /* 0x000ea400080010ff */
[----:B--2---:R-:W-:Y:S05]  /*7f50*/  @!P0 BRA `(.L_x_133) ;  /* 0xfffffffc00f08947 */ /* 0x004fea000383ffff */
[----:B------:R-:W-:Y:S05]  /*7f60*/  BRA `(.L_x_51) ;  /* 0xffffffac00707947 */ /* 0x000fea000383ffff */
.L_x_59:
[----:B-1----:R1:W2:Y:S02]  /*7f70*/  SYNCS.PHASECHK.TRANS64.TRYWAIT P1, [R0+URZ+0x70], R5 ;  /* 0x00007005000075a7 */ /* 0x0022a400080211ff */
[----:B--2---:R-:W-:Y:S05]  /*7f80*/  @!P1 NANOSLEEP.SYNCS 0x989680 ;  /* 0x009896800000995d */ /* 0x004fea0003900000 */
[----:B------:R-:W2:Y:S02]  /*7f90*/  @!P1 SYNCS.PHASECHK.TRANS64 P1, [R0+URZ+0x70], R5 ;  /* 0x00007005000095a7 */ /* 0x000ea400080210ff */
[----:B--2---:R-:W-:Y:S05]  /*7fa0*/  @!P1 BRA `(.L_x_59) ;  /* 0xfffffffc00f09947 */ /* 0x004fea000383ffff */
[----:B------:R-:W-:Y:S05]  /*7fb0*/  BRA `(.L_x_134) ;  /* 0xffffffb000e87947 */ /* 0x000fea000383ffff */
.L_x_60:
[----:B------:R-:W-:-:S07]  /*7fc0*/  MOV R3, UR30 ;  /* 0x0000001e00037c02 */ /* 0x000fce0008000f00 */
.L_x_135:
[----:B-1----:R1:W2:Y:S02]  /*7fd0*/  SYNCS.PHASECHK.TRANS64.TRYWAIT P0, [R3+URZ+0xb0], R0 ;  /* 0x0000b000030075a7 */ /* 0x0022a400080011ff */
[----:B--2---:R-:W-:Y:S05]  /*7fe0*/  @!P0 NANOSLEEP.SYNCS 0x989680 ;  /* 0x009896800000895d */ /* 0x004fea0003900000 */
[----:B------:R-:W2:Y:S02]  /*7ff0*/  @!P0 SYNCS.PHASECHK.TRANS64 P0, [R3+URZ+0xb0], R0 ;  /* 0x0000b000030085a7 */ /* 0x000ea400080010ff */
[----:B--2---:R-:W-:Y:S05]  /*8000*/  @!P0 BRA `(.L_x_135) ;  /* 0xfffffffc00f08947 */ /* 0x004fea000383ffff */
[----:B------:R-:W-:Y:S05]  /*8010*/  BRA `(.L_x_136) ;  /* 0xffffffb400207947 */ /* 0x000fea000383ffff */
.L_x_63:
[----:B------:R-:W-:Y:S07]  /*8020*/  MOV R0, UR5 ;  /* 0x0000000500007c02 */ /* 0x000fee0008000f00 */
.L_x_137:
[----:B-1----:R1:W2:Y:S02]  /*8030*/  SYNCS.PHASECHK.TRANS64.TRYWAIT P0, [R0+URZ], R3 ;  /* 0x00000003000075a7 */ /* 0x0022a400080011ff */
[----:B--2---:R-:W-:Y:S05]  /*8040*/  @!P0 NANOSLEEP.SYNCS 0x989680 ;  /* 0x009896800000895d */ /* 0x004fea0003900000 */
[----:B------:R-:W2:Y:S02]  /*8050*/  @!P0 SYNCS.PHASECHK.TRANS64 P0, [R0+URZ], R3 ;  /* 0x00000003000085a7 */ /* 0x000ea400080010ff */
[----:B--2---:R-:W-:Y:S05]  /*8060*/  @!P0 BRA `(.L_x_137) ;  /* 0xfffffffc00f08947 */ /* 0x004fea000383ffff */
[----:B------:R-:W-:Y:S05]  /*8070*/  BRA `(.L_x_62) ;  /* 0xffffffb4003c7947 */ /* 0x000fea000383ffff */
.L_x_66:
[----:B------:R-:W-:-:S07]  /*8080*/  MOV R0, UR4 ;  /* 0x0000000400007c02 */ /* 0x000fce0008000f00 */
.L_x_138:
[----:B--2---:R2:W4:Y:S02]  /*8090*/  SYNCS.PHASECHK.TRANS64.TRYWAIT P0, [R0+URZ], R3 ;  /* 0x00000003000075a7 */ /* 0x00452400080011ff */
[----:B----4-:R-:W-:Y:S05]  /*80a0*/  @!P0 NANOSLEEP.SYNCS 0x989680 ;  /* 0x009896800000895d */ /* 0x010fea0003900000 */
[----:B------:R-:W4:Y:S02]  /*80b0*/  @!P0 SYNCS.PHASECHK.TRANS64 P0, [R0+URZ], R3 ;  /* 0x00000003000085a7 */ /* 0x000f2400080010ff */
[----:B----4-:R-:W-:Y:S05]  /*80c0*/  @!P0 BRA `(.L_x_138) ;  /* 0xfffffffc00f08947 */ /* 0x010fea000383ffff */
[----:B------:R-:W-:Y:S05]  /*80d0*/  BRA `(.L_x_139) ;  /* 0xffffffb800187947 */ /* 0x000fea000383ffff */
.L_x_67:
[----:B------:R-:W-:-:S07]  /*80e0*/  MOV R0, UR5 ;  /* 0x0000000500007c02 */ /* 0x000fce0008000f00 */
.L_x_140:
[----:B-1----:R1:W2:Y:S02]  /*80f0*/  SYNCS.PHASECHK.TRANS64.TRYWAIT P0, [R0+URZ], R3 ;  /* 0x00000003000075a7 */ /* 0x0022a400080011ff */
[----:B--2---:R-:W-:Y:S05]  /*8100*/  @!P0 NANOSLEEP.SYNCS 0x989680 ;  /* 0x009896800000895d */ /* 0x004fea0003900000 */
[----:B------:R-:W2:Y:S02]  /*8110*/  @!P0 SYNCS.PHASECHK.TRANS64 P0, [R0+URZ], R3 ;  /* 0x00000003000085a7 */ /* 0x000ea400080010ff */
[----:B--2---:R-:W-:Y:S05]  /*8120*/  @!P0 BRA `(.L_x_140) ;  /* 0xfffffffc00f08947 */ /* 0x004fea000383ffff */
[----:B------:R-:W-:Y:S05]  /*8130*/  BRA `(.L_x_141) ;  /* 0xffffffb800247947 */ /* 0x000fea000383ffff */
.L_x_68:
[----:B------:R-:W-:-:S07]  /*8140*/  MOV R0, UR5 ;  /* 0x0000000500007c02 */ /* 0x000fce0008000f00 */
.L_x_142:
[----:B-1----:R1:W2:Y:S02]  /*8150*/  SYNCS.PHASECHK.TRANS64.TRYWAIT P0, [R0+URZ], R3 ;  /* 0x00000003000075a7 */ /* 0x0022a400080011ff */
[----:B--2---:R-:W-:Y:S05]  /*8160*/  @!P0 NANOSLEEP.SYNCS 0x989680 ;  /* 0x009896800000895d */ /* 0x004fea0003900000 */
[----:B------:R-:W2:Y:S02]  /*8170*/  @!P0 SYNCS.PHASECHK.TRANS64 P0, [R0+URZ], R3 ;  /* 0x00000003000085a7 */ /* 0x000ea400080010ff */
[----:B--2---:R-:W-:Y:S05]  /*8180*/  @!P0 BRA `(.L_x_142) ;  /* 0xfffffffc00f08947 */ /* 0x004fea000383ffff */
[----:B------:R-:W-:Y:S05]  /*8190*/  BRA `(.L_x_143) ;  /* 0xffffffb800307947 */ /* 0x000fea000383ffff */
.L_x_69:
[----:B------:R-:W-:-:S07]  /*81a0*/  MOV R0, UR4 ;  /* 0x0000000400007c02 */ /* 0x000fce0008000f00 */
.L_x_144:
[----:B-1----:R1:W2:Y:S02]  /*81b0*/  SYNCS.PHASECHK.TRANS64.TRYWAIT P0, [R0+URZ], R3 ;  /* 0x00000003000075a7 */ /* 0x0022a400080011ff */
[----:B--2---:R-:W-:Y:S05]  /*81c0*/  @!P0 NANOSLEEP.SYNCS 0x989680 ;  /* 0x009896800000895d */ /* 0x004fea0003900000 */
[----:B------:R-:W2:Y:S02]  /*81d0*/  @!P0 SYNCS.PHASECHK.TRANS64 P0, [R0+URZ], R3 ;  /* 0x00000003000085a7 */ /* 0x000ea400080010ff */
[----:B--2---:R-:W-:Y:S05]  /*81e0*/  @!P0 BRA `(.L_x_144) ;  /* 0xfffffffc00f08947 */ /* 0x004fea000383ffff */
[----:B------:R-:W-:Y:S05]  /*81f0*/  BRA `(.L_x_145) ;  /* 0xffffffb8003c7947 */ /* 0x000fea000383ffff */
.L_x_74:
[----:B--2---:R2:W4:Y:S02]  /*8200*/  SYNCS.PHASECHK.TRANS64.TRYWAIT P0, [R12+URZ+0x70], R9 ;  /* 0x000070090c0075a7 */ /* 0x00452400080011ff */
[----:B----4-:R-:W-:Y:S05]  /*8210*/  @!P0 NANOSLEEP.SYNCS 0x989680 ;  /* 0x009896800000895d */ /* 0x010fea0003900000 */
[----:B------:R-:W4:Y:S02]  /*8220*/  @!P0 SYNCS.PHASECHK.TRANS64 P0, [R12+URZ+0x70], R9 ;  /* 0x000070090c0085a7 */ /* 0x000f2400080010ff */
[----:B----4-:R-:W-:Y:S05]  /*8230*/  @!P0 BRA `(.L_x_74) ;  /* 0xfffffffc00f08947 */ /* 0x010fea000383ffff */
[----:B------:R-:W-:Y:S05]  /*8240*/  BRA `(.L_x_146) ;  /* 0xffffffbc00507947 */ /* 0x000fea000383ffff */
.L_x_77:
[----:B------:R-:W-:Y:S07]  /*8250*/  MOV R0, UR24 ;  /* 0x0000001800007c02 */ /* 0x000fee0008000f00 */
.L_x_147:
[----:B--2---:R2:W3:Y:S02]  /*8260*/  SYNCS.PHASECHK.TRANS64.TRYWAIT P2, [R0+URZ+0x68], R9 ;  /* 0x00006809000075a7 */ /* 0x0044e400080411ff */
[----:B---3--:R-:W-:Y:S05]  /*8270*/  @!P2 NANOSLEEP.SYNCS 0x989680 ;  /* 0x009896800000a95d */ /* 0x008fea0003900000 */
[----:B------:R-:W3:Y:S02]  /*8280*/  @!P2 SYNCS.PHASECHK.TRANS64 P2, [R0+URZ+0x68], R9 ;  /* 0x000068090000a5a7 */ /* 0x000ee400080410ff */
[----:B---3--:R-:W-:Y:S05]  /*8290*/  @!P2 BRA `(.L_x_147) ;  /* 0xfffffffc00f0a947 */ /* 0x008fea000383ffff */
[----:B------:R-:W-:Y:S05]  /*82a0*/  BRA `(.L_x_76) ;  /* 0xffffffc000b47947 */ /* 0x000fea000383ffff */
.L_x_80:
[----:B------:R-:W-:Y:S07]  /*82b0*/  MOV R0, UR4 ;  /* 0x0000000400007c02 */ /* 0x000fee0008000f00 */
.L_x_148:
[----:B--2---:R2:W3:Y:S02]  /*82c0*/  SYNCS.PHASECHK.TRANS64.TRYWAIT P0, [R0+URZ+0x48], R9 ;  /* 0x00004809000075a7 */ /* 0x0044e400080011ff */
[----:B---3--:R-:W-:Y:S05]  /*82d0*/  @!P0 NANOSLEEP.SYNCS 0x989680 ;  /* 0x009896800000895d */ /* 0x008fea0003900000 */
[----:B------:R-:W3:Y:S02]  /*82e0*/  @!P0 SYNCS.PHASECHK.TRANS64 P0, [R0+URZ+0x48], R9 ;  /* 0x00004809000085a7 */ /* 0x000ee400080010ff */
[----:B---3--:R-:W-:Y:S05]  /*82f0*/  @!P0 BRA `(.L_x_148) ;  /* 0xfffffffc00f08947 */ /* 0x008fea000383ffff */
[----:B------:R-:W-:Y:S05]  /*8300*/  BRA `(.L_x_149) ;  /* 0xffffffc400147947 */ /* 0x000fea000383ffff */
.L_x_81:
[----:B------:R-:W-:Y:S07]  /*8310*/  MOV R9, UR5 ;  /* 0x0000000500097c02 */ /* 0x000fee0008000f00 */
.L_x_150:
[----:B--2---:R2:W3:Y:S02]  /*8320*/  SYNCS.PHASECHK.TRANS64.TRYWAIT P0, [R9+URZ+0x48], R0 ;  /* 0x00004800090075a7 */ /* 0x0044e400080011ff */
[----:B---3--:R-:W-:Y:S05]  /*8330*/  @!P0 NANOSLEEP.SYNCS 0x989680 ;  /* 0x009896800000895d */ /* 0x008fea0003900000 */
[----:B------:R-:W3:Y:S02]  /*8340*/  @!P0 SYNCS.PHASECHK.TRANS64 P0, [R9+URZ+0x48], R0 ;  /* 0x00004800090085a7 */ /* 0x000ee400080010ff */
[----:B---3--:R-:W-:Y:S05]  /*8350*/  @!P0 BRA `(.L_x_150) ;  /* 0xfffffffc00f08947 */ /* 0x008fea000383ffff */
[----:B------:R-:W-:Y:S05]  /*8360*/  BRA `(.L_x_151) ;  /* 0xffffffc400747947 */ /* 0x000fea000383ffff */
.L_x_83:
[----:B------:R-:W-:-:S07]  /*8370*/  MOV R0, UR4 ;  /* 0x0000000400007c02 */ /* 0x000fce0008000f00 */
.L_x_152:
[----:B--2---:R2:W3:Y:S02]  /*8380*/  SYNCS.PHASECHK.TRANS64.TRYWAIT P0, [R0+URZ], R3 ;  /* 0x00000003000075a7 */ /* 0x0044e400080011ff */
[----:B---3--:R-:W-:Y:S05]  /*8390*/  @!P0 NANOSLEEP.SYNCS 0x989680 ;  /* 0x009896800000895d */ /* 0x008fea0003900000 */
[----:B------:R-:W3:Y:S02]  /*83a0*/  @!P0 SYNCS.PHASECHK.TRANS64 P0, [R0+URZ], R3 ;  /* 0x00000003000085a7 */ /* 0x000ee400080010ff */
[----:B---3--:R-:W-:Y:S05]  /*83b0*/  @!P0 BRA `(.L_x_152) ;  /* 0xfffffffc00f08947 */ /* 0x008fea000383ffff */
[----:B------:R-:W-:Y:S05]  /*83c0*/  BRA `(.L_x_153) ;  /* 0xffffffc800087947 */ /* 0x000fea000383ffff */
.L_x_84:
[----:B------:R-:W-:-:S07]  /*83d0*/  MOV R0, UR5 ;  /* 0x0000000500007c02 */ /* 0x000fce0008000f00 */
.L_x_154:
[----:B--2---:R2:W3:Y:S02]  /*83e0*/  SYNCS.PHASECHK.TRANS64.TRYWAIT P0, [R0+URZ], R3 ;  /* 0x00000003000075a7 */ /* 0x0044e400080011ff */
[----:B---3--:R-:W-:Y:S05]  /*83f0*/  @!P0 NANOSLEEP.SYNCS 0x989680 ;  /* 0x009896800000895d */ /* 0x008fea0003900000 */
[----:B------:R-:W3:Y:S02]  /*8400*/  @!P0 SYNCS.PHASECHK.TRANS64 P0, [R0+URZ], R3 ;  /* 0x00000003000085a7 */ /* 0x000ee400080010ff */
[----:B---3--:R-:W-:Y:S05]  /*8410*/  @!P0 BRA `(.L_x_154) ;  /* 0xfffffffc00f08947 */ /* 0x008fea000383ffff */
[----:B------:R-:W-:Y:S05]  /*8420*/  BRA `(.L_x_155) ;  /* 0xffffffc800147947 */ /* 0x000fea000383ffff */
.L_x_86:
[----:B-1----:R1:W2:Y:S02]  /*8430*/  SYNCS.PHASECHK.TRANS64.TRYWAIT P0, [R3+URZ+0x70], R0 ;  /* 0x00007000030075a7 */ /* 0x0022a400080011ff */
[----:B--2---:R-:W-:Y:S05]  /*8440*/  @!P0 NANOSLEEP.SYNCS 0x989680 ;  /* 0x009896800000895d */ /* 0x004fea0003900000 */
[----:B------:R-:W2:Y:S02]  /*8450*/  @!P0 SYNCS.PHASECHK.TRANS64 P0, [R3+URZ+0x70], R0 ;  /* 0x00007000030085a7 */ /* 0x000ea400080010ff */
[----:B--2---:R-:W-:Y:S05]  /*8460*/  @!P0 BRA `(.L_x_86) ;  /* 0xfffffffc00f08947 */ /* 0x004fea000383ffff */
[----:B------:R-:W-:Y:S05]  /*8470*/  BRA `(.L_x_156) ;  /* 0xffffffcc00007947 */ /* 0x000fea000383ffff */
.L_x_96:
[----:B-1----:R1:W2:Y:S02]  /*8480*/  SYNCS.PHASECHK.TRANS64.TRYWAIT P1, [R0+URZ+0x30], R5 ;  /* 0x00003005000075a7 */ /* 0x0022a400080211ff */
[----:B--2---:R-:W-:Y:S05]  /*8490*/  @!P1 NANOSLEEP.SYNCS 0x989680 ;  /* 0x009896800000995d */ /* 0x004fea0003900000 */
[----:B------:R-:W2:Y:S02]  /*84a0*/  @!P1 SYNCS.PHASECHK.TRANS64 P1, [R0+URZ+0x30], R5 ;  /* 0x00003005000095a7 */ /* 0x000ea400080210ff */
[----:B--2---:R-:W-:Y:S05]  /*84b0*/  @!P1 BRA `(.L_x_96) ;  /* 0xfffffffc00f09947 */ /* 0x004fea000383ffff */
[----:B------:R-:W-:Y:S05]  /*84c0*/  BRA `(.L_x_95) ;  /* 0xffffffd800987947 */ /* 0x000fea000383ffff */
.L_x_98:
[----:B-1----:R1:W4:Y:S02]  /*84d0*/  SYNCS.PHASECHK.TRANS64.TRYWAIT P0, [R102+URZ+0x90], R3 ;  /* 0x00009003660075a7 */ /* 0x00232400080011ff */
[----:B----4-:R-:W-:Y:S05]  /*84e0*/  @!P0 NANOSLEEP.SYNCS 0x989680 ;  /* 0x009896800000895d */ /* 0x010fea0003900000 */
[----:B------:R-:W4:Y:S02]  /*84f0*/  @!P0 SYNCS.PHASECHK.TRANS64 P0, [R102+URZ+0x90], R3 ;  /* 0x00009003660085a7 */ /* 0x000f2400080010ff */
[----:B----4-:R-:W-:Y:S05]  /*8500*/  @!P0 BRA `(.L_x_98) ;  /* 0xfffffffc00f08947 */ /* 0x010fea000383ffff */
[----:B------:R-:W-:Y:S05]  /*8510*/  BRA `(.L_x_97) ;  /* 0xffffffd800d07947 */ /* 0x000fea000383ffff */
.L_x_109:
[----:B---3--:R3:W4:Y:S02]  /*8520*/  SYNCS.PHASECHK.TRANS64.TRYWAIT P0, [R3+URZ+0x30], R110 ;  /* 0x0000306e030075a7 */ /* 0x00872400080011ff */
[----:B----4-:R-:W-:Y:S05]  /*8530*/  @!P0 NANOSLEEP.SYNCS 0x989680 ;  /* 0x009896800000895d */ /* 0x010fea0003900000 */
[----:B------:R-:W4:Y:S02]  /*8540*/  @!P0 SYNCS.PHASECHK.TRANS64 P0, [R3+URZ+0x30], R110 ;  /* 0x0000306e030085a7 */ /* 0x000f2400080010ff */
[----:B----4-:R-:W-:Y:S05]  /*8550*/  @!P0 BRA `(.L_x_109) ;  /* 0xfffffffc00f08947 */ /* 0x010fea000383ffff */
[----:B------:R-:W-:Y:S05]  /*8560*/  BRA `(.L_x_108) ;  /* 0xffffffe400c07947 */ /* 0x000fea000383ffff */
        .weak           $__internal_0_$__cuda_sm10x_tcgen05_guardrail_trap_col_being_dealloced_not_returned_by_alloc
        .type           $__internal_0_$__cuda_sm10x_tcgen05_guardrail_trap_col_being_dealloced_not_returned_by_alloc,@function
        .size           $__internal_0_$__cuda_sm10x_tcgen05_guardrail_trap_col_being_dealloced_not_returned_by_alloc,($__internal_1_$__cuda_sm10x_tcgen05_guardrail_trap_phase_invalid_during_alloc - $__internal_0_$__cuda_sm10x_tcgen05_guardrail_trap_col_being_dealloced_not_returned_by_alloc)
$__internal_0_$__cuda_sm10x_tcgen05_guardrail_trap_col_being_dealloced_not_returned_by_alloc:
[----:B------:R-:W-:Y:S05]  /*8570*/  BPT.TRAP 0x1 ;  /* 0x000000040000795c */ /* 0x000fea0000300000 */
[----:B------:R-:W-:-:S04]  /*8580*/  HFMA2 R3, -RZ, RZ, 0, 0 ;  /* 0x00000000ff037431 */ /* 0x000fc800000001ff */
[----:B------:R-:W-:Y:S05]  /*8590*/  RET.REL.NODEC R2 `(_ZN7cutlass13device_kernelINS_4gemm6kernel13GemmUniversalIN4cute5tupleIJiiiiEEENS1_10collective13CollectiveMmaINS1_35MainloopSm100TmaUmmaWarpSpecializedILi3ELi2ELi4ENS5_IJNS4_1CILi1EEENSA_ILi2EEESB_EEEEENS5_IJNSA_ILi128EEENSA_ILi64EEESG_EEENS_10bfloat16_tENS5_IJlSB_lEEESI_SJ_NS4_8TiledMMAINS4_8MMA_AtomIJNS4_20SM100_MMA_F16BF16_SSISI_SI_fLi128ELi64ELNS4_4UMMA5MajorE0ELSO_0ELNSN_7ScaleInE0ELSP_0EEEEEENS4_6LayoutINS5_IJSB_SB_SB_EEENS5_IJNSA_ILi0EEESU_SU_EEEEENS5_IJNS4_10UnderscoreESX_SX_EEEEENS4_23SM90_TMA_LOAD_MULTICASTENS4_14ComposedLayoutINS4_7SwizzleILi3ELi4ELi3EEENS4_18smem_ptr_flag_bitsILi16EEENSS_INS5_IJNSA_ILi8EEESG_EEENS5_IJSG_SB_EEEEEEEvNS4_8identityENS4_13SM90_TMA_LOADES1A_vS1B_EENS_8epilogue10collective18CollectiveEpilogueINS1E_23Sm100TmaWarpSpecializedILi3ELi2ELi32ELb1ELb0EEEJSH_NS5_IJNSS_ISF_SB_EENSS_INSA_ILi32EEESB_EEEEESI_SJ_SI_SJ_NS1E_6fusion15FusionCallbacksIS1I_NS1N_17LinearCombinationISI_fSI_fLNS_15FloatRoundStyleE2EEESH_S1M_JEEENS4_5SM1004TMEM4LOAD26SM100_TMEM_LOAD_32dp32b32xES1C_NS11_INS12_ILi2ELi4ELi3EEES15_NSS_INS5_IJS16_S1K_EEENS5_IJS1K_SB_EEEEEEENS4_39AutoVectorizingCopyWithAssumedAlignmentILi128EEENS4_14SM90_TMA_STOREES21_S23_S23_EEEvvEEEEvNT_6ParamsE) ;  /* 0xffffff7802987950 */ /* 0x000fea0003c3ffff */
        .weak           $__internal_1_$__cuda_sm10x_tcgen05_guardrail_trap_phase_invalid_during_alloc
        .type           $__internal_1_$__cuda_sm10x_tcgen05_guardrail_trap_phase_invalid_during_alloc,@function
        .size           $__internal_1_$__cuda_sm10x_tcgen05_guardrail_trap_phase_invalid_during_alloc,($__internal_2_$__cuda_sm10x_tcgen05_guardrail_trap_unallocated_columns_being_dealloced - $__internal_1_$__cuda_sm10x_tcgen05_guardrail_trap_phase_invalid_during_alloc)
$__internal_1_$__cuda_sm10x_tcgen05_guardrail_trap_phase_invalid_during_alloc:
[----:B------:R-:W-:Y:S05]  /*85a0*/  BPT.TRAP 0x1 ;  /* 0x000000040000795c */ /* 0x000fea0000300000 */
[----:B------:R-:W-:-:S04]  /*85b0*/  MOV R5, 0x0 ;  /* 0x0000000000057802 */ /* 0x000fc80000000f00 */
[----:B------:R-:W-:Y:S05]  /*85c0*/  RET.REL.NODEC R4 `(_ZN7cutlass13device_kernelINS_4gemm6kernel13GemmUniversalIN4cute5tupleIJiiiiEEENS1_10collective13CollectiveMmaINS1_35MainloopSm100TmaUmmaWarpSpecializedILi3ELi2ELi4ENS5_IJNS4_1CILi1EEENSA_ILi2EEESB_EEEEENS5_IJNSA_ILi128EEENSA_ILi64EEESG_EEENS_10bfloat16_tENS5_IJlSB_lEEESI_SJ_NS4_8TiledMMAINS4_8MMA_AtomIJNS4_20SM100_MMA_F16BF16_SSISI_SI_fLi128ELi64ELNS4_4UMMA5MajorE0ELSO_0ELNSN_7ScaleInE0ELSP_0EEEEEENS4_6LayoutINS5_IJSB_SB_SB_EEENS5_IJNSA_ILi0EEESU_SU_EEEEENS5_IJNS4_10UnderscoreESX_SX_EEEEENS4_23SM90_TMA_LOAD_MULTICASTENS4_14ComposedLayoutINS4_7SwizzleILi3ELi4ELi3EEENS4_18smem_ptr_flag_bitsILi16EEENSS_INS5_IJNSA_ILi8EEESG_EEENS5_IJSG_SB_EEEEEEEvNS4_8identityENS4_13SM90_TMA_LOADES1A_vS1B_EENS_8epilogue10collective18CollectiveEpilogueINS1E_23Sm100TmaWarpSpecializedILi3ELi2ELi32ELb1ELb0EEEJSH_NS5_IJNSS_ISF_SB_EENSS_INSA_ILi32EEESB_EEEEESI_SJ_SI_SJ_NS1E_6fusion15FusionCallbacksIS1I_NS1N_17LinearCombinationISI_fSI_fLNS_15FloatRoundStyleE2EEESH_S1M_JEEENS4_5SM1004TMEM4LOAD26SM100_TMEM_LOAD_32dp32b32xES1C_NS11_INS12_ILi2ELi4ELi3EEES15_NSS_INS5_IJS16_S1K_EEENS5_IJS1K_SB_EEEEEEENS4_39AutoVectorizingCopyWithAssumedAlignmentILi128EEENS4_14SM90_TMA_STOREES21_S23_S23_EEEvvEEEEvNT_6ParamsE) ;  /* 0xffffff78048c7950 */ /* 0x000fea0003c3ffff */
        .weak           $__internal_2_$__cuda_sm10x_tcgen05_guardrail_trap_unallocated_columns_being_dealloced
        .type           $__internal_2_$__cuda_sm10x_tcgen05_guardrail_trap_unallocated_columns_being_dealloced,@function
        .size           $__internal_2_$__cuda_sm10x_tcgen05_guardrail_trap_unallocated_columns_being_dealloced,(.L_x_158 - $__internal_2_$__cuda_sm10x_tcgen05_guardrail_trap_unallocated_columns_being_dealloced)
$__internal_2_$__cuda_sm10x_tcgen05_guardrail_trap_unallocated_columns_being_dealloced:
[----:B------:R-:W-:Y:S05]  /*85d0*/  BPT.TRAP 0x1 ;  /* 0x000000040000795c */ /* 0x000fea0000300000 */
[----:B------:R-:W-:-:S04]  /*85e0*/  HFMA2 R3, -RZ, RZ, 0, 0 ;  /* 0x00000000ff037431 */ /* 0x000fc800000001ff */
[----:B------:R-:W-:Y:S05]  /*85f0*/  RET.REL.NODEC R2 `(_ZN7cutlass13device_kernelINS_4gemm6kernel13GemmUniversalIN4cute5tupleIJiiiiEEENS1_10collective13CollectiveMmaINS1_35MainloopSm100TmaUmmaWarpSpecializedILi3ELi2ELi4ENS5_IJNS4_1CILi1EEENSA_ILi2EEESB_EEEEENS5_IJNSA_ILi128EEENSA_ILi64EEESG_EEENS_10bfloat16_tENS5_IJlSB_lEEESI_SJ_NS4_8TiledMMAINS4_8MMA_AtomIJNS4_20SM100_MMA_F16BF16_SSISI_SI_fLi128ELi64ELNS4_4UMMA5MajorE0ELSO_0ELNSN_7ScaleInE0ELSP_0EEEEEENS4_6LayoutINS5_IJSB_SB_SB_EEENS5_IJNSA_ILi0EEESU_SU_EEEEENS5_IJNS4_10UnderscoreESX_SX_EEEEENS4_23SM90_TMA_LOAD_MULTICASTENS4_14ComposedLayoutINS4_7SwizzleILi3ELi4ELi3EEENS4_18smem_ptr_flag_bitsILi16EEENSS_INS5_IJNSA_ILi8EEESG_EEENS5_IJSG_SB_EEEEEEEvNS4_8identityENS4_13SM90_TMA_LOADES1A_vS1B_EENS_8epilogue10collective18CollectiveEpilogueINS1E_23Sm100TmaWarpSpecializedILi3ELi2ELi32ELb1ELb0EEEJSH_NS5_IJNSS_ISF_SB_EENSS_INSA_ILi32EEESB_EEEEESI_SJ_SI_SJ_NS1E_6fusion15FusionCallbacksIS1I_NS1N_17LinearCombinationISI_fSI_fLNS_15FloatRoundStyleE2EEESH_S1M_JEEENS4_5SM1004TMEM4LOAD26SM100_TMEM_LOAD_32dp32b32xES1C_NS11_INS12_ILi2ELi4ELi3EEES15_NSS_INS5_IJS16_S1K_EEENS5_IJS1K_SB_EEEEEEENS4_39AutoVectorizingCopyWithAssumedAlignmentILi128EEENS4_14SM90_TMA_STOREES21_S23_S23_EEEvvEEEEvNT_6ParamsE) ;  /* 0xffffff7802807950 */ /* 0x000fea0003c3ffff */
.L_x_157:
[----:B------:R-:W-:-:S00]  /*8600*/  BRA `(.L_x_157) ;  /* 0xfffffffc00fc7947 */ /* 0x000fc0000383ffff */
[----:B------:R-:W-:-:S00]  /*8610*/  NOP ;  /* 0x0000000000007918 */ /* 0x000fc00000000000 */
        /* <DEDUP_REMOVED lines=14> */
.L_x_158:


//--------------------- .nv.global.init           --------------------------
	.section	.nv.global.init,"aw",@progbits
.nv.global.init:
	.type		$str$27,@object
	.size		$str$27,($str$28 - $str$27)
$str$27:
        /*0000*/ 	.byte	0x28, 0x61, 0x64, 0x64, 0x72, 0x65, 0x73, 0x73, 0x20, 0x26, 0x20, 0x6d, 0x61, 0x73, 0x6b, 0x29
        /*0010*/ 	.byte	0x20, 0x3d, 0x3d, 0x20, 0x30, 0x00
	.type		$str$28,@object
	.size		$str$28,($str$26 - $str$28)
$str$28:
        /*0016*/ 	.byte	0x2f, 0x74, 0x6d, 0x70, 0x2f, 0x63, 0x75, 0x74, 0x6c, 0x61, 0x73, 0x73, 0x5f, 0x73, 0x77, 0x65
        /*0026*/ 	.byte	0x65, 0x70, 0x5f, 0x73, 0x72, 0x63, 0x2f, 0x69, 0x6e, 0x63, 0x6c, 0x75, 0x64, 0x65, 0x2f, 0x63
        /*0036*/ 	.byte	0x75, 0x74, 0x65, 0x2f, 0x70, 0x6f, 0x69, 0x6e, 0x74, 0x65, 0x72, 0x5f, 0x66, 0x6c, 0x61, 0x67
        /*0046*/ 	.byte	0x67, 0x65, 0x64, 0x2e, 0x68, 0x70, 0x70, 0x00
	.type		$str$26,@object
	.size		$str$26,($str$25 - $str$26)
$str$26:
        /*004e*/ 	.byte	0x2f, 0x74, 0x6d, 0x70, 0x2f, 0x63, 0x75, 0x74, 0x6c, 0x61, 0x73, 0x73, 0x5f, 0x73, 0x77, 0x65
        /*005e*/ 	.byte	0x65, 0x70, 0x5f, 0x73, 0x72, 0x63, 0x2f, 0x69, 0x6e, 0x63, 0x6c, 0x75, 0x64, 0x65, 0x2f, 0x63
        /*006e*/ 	.byte	0x75, 0x74, 0x65, 0x2f, 0x61, 0x74, 0x6f, 0x6d, 0x2f, 0x63, 0x6f, 0x70, 0x79, 0x5f, 0x74, 0x72
        /*007e*/ 	.byte	0x61, 0x69, 0x74, 0x73, 0x5f, 0x73, 0x6d, 0x31, 0x30, 0x30, 0x2e, 0x68, 0x70, 0x70, 0x00
	.type		$str$25,@object
	.size		$str$25,(__unnamed_1 - $str$25)
$str$25:
        /*008d*/ 	.byte	0x28, 0x28, 0x75, 0x69, 0x6e, 0x74, 0x33, 0x32, 0x5f, 0x74, 0x28, 0x74, 0x68, 0x72, 0x65, 0x61
        /*009d*/ 	.byte	0x64, 0x49, 0x64, 0x78, 0x2e, 0x78, 0x29, 0x20, 0x2f, 0x20, 0x33, 0x32, 0x29, 0x20, 0x25, 0x20
        /*00ad*/ 	.byte	0x34, 0x29, 0x20, 0x3d, 0x3d, 0x20, 0x28, 0x28, 0x28, 0x74, 0x6d, 0x65, 0x6d, 0x5f, 0x61, 0x64
        /*00bd*/ 	.byte	0x64, 0x72, 0x20, 0x3e, 0x3e, 0x20, 0x31, 0x36, 0x29, 0x20, 0x2f, 0x20, 0x33, 0x32, 0x29, 0x20
        /*00cd*/ 	.byte	0x25, 0x20, 0x34, 0x29, 0x00
	.type		__unnamed_1,@object
	.size		__unnamed_1,(__unnamed_2 - __unnamed_1)
__unnamed_1:
        /*00d2*/ 	.byte	0x61, 0x75, 0x74, 0x6f, 0x20, 0x63, 0x75, 0x74, 0x65, 0x3a, 0x3a, 0x61, 0x73, 0x5f, 0x70, 0x6f
        /* <DEDUP_REMOVED lines=24> */
        /*0262*/ 	.byte	0x34, 0x30, 0x39, 0x36, 0x3e, 0x3e, 0x3e, 0x3e, 0x5d, 0x00
	.type		__unnamed_2,@object
	.size		__unnamed_2,(.L_2 - __unnamed_2)
__unnamed_2:
        /* <DEDUP_REMOVED lines=42> */
        /*050c*/ 	.byte	0x3e, 0x3e, 0x5d, 0x00
.L_2:


//--------------------- .nv.shared._ZN7cutlass13device_kernelINS_4gemm6kernel13GemmUniversalIN4cute5tupleIJiiiiEEENS1_10collective13CollectiveMmaINS1_35MainloopSm100TmaUmmaWarpSpecializedILi3ELi2ELi4ENS5_IJNS4_1CILi1EEENSA_ILi2EEESB_EEEEENS5_IJNSA_ILi128EEENSA_ILi64EEESG_EEENS_10bfloat16_tENS5_IJlSB_lEEESI_SJ_NS4_8TiledMMAINS4_8MMA_AtomIJNS4_20SM100_MMA_F16BF16_SSISI_SI_fLi128ELi64ELNS4_4UMMA5MajorE0ELSO_0ELNSN_7ScaleInE0ELSP_0EEEEEENS4_6LayoutINS5_IJSB_SB_SB_EEENS5_IJNSA_ILi0EEESU_SU_EEEEENS5_IJNS4_10UnderscoreESX_SX_EEEEENS4_23SM90_TMA_LOAD_MULTICASTENS4_14ComposedLayoutINS4_7SwizzleILi3ELi4ELi3EEENS4_18smem_ptr_flag_bitsILi16EEENSS_INS5_IJNSA_ILi8EEESG_EEENS5_IJSG_SB_EEEEEEEvNS4_8identityENS4_13SM90_TMA_LOADES1A_vS1B_EENS_8epilogue10collective18CollectiveEpilogueINS1E_23Sm100TmaWarpSpecializedILi3ELi2ELi32ELb1ELb0EEEJSH_NS5_IJNSS_ISF_SB_EENSS_INSA_ILi32EEESB_EEEEESI_SJ_SI_SJ_NS1E_6fusion15FusionCallbacksIS1I_NS1N_17LinearCombinationISI_fSI_fLNS_15FloatRoundStyleE2EEESH_S1M_JEEENS4_5SM1004TMEM4LOAD26SM100_TMEM_LOAD_32dp32b32xES1C_NS11_INS12_ILi2ELi4ELi3EEES15_NSS_INS5_IJS16_S1K_EEENS5_IJS1K_SB_EEEEEEENS4_39AutoVectorizingCopyWithAssumedAlignmentILi128EEENS4_14SM90_TMA_STOREES21_S23_S23_EEEvvEEEEvNT_6ParamsE --------------------------
	.section	.nv.shared._ZN7cutlass13device_kernelINS_4gemm6kernel13GemmUniversalIN4cute5tupleIJiiiiEEENS1_10collective13CollectiveMmaINS1_35MainloopSm100TmaUmmaWarpSpecializedILi3ELi2ELi4ENS5_IJNS4_1CILi1EEENSA_ILi2EEESB_EEEEENS5_IJNSA_ILi128EEENSA_ILi64EEESG_EEENS_10bfloat16_tENS5_IJlSB_lEEESI_SJ_NS4_8TiledMMAINS4_8MMA_AtomIJNS4_20SM100_MMA_F16BF16_SSISI_SI_fLi128ELi64ELNS4_4UMMA5MajorE0ELSO_0ELNSN_7ScaleInE0ELSP_0EEEEEENS4_6LayoutINS5_IJSB_SB_SB_EEENS5_IJNSA_ILi0EEESU_SU_EEEEENS5_IJNS4_10UnderscoreESX_SX_EEEEENS4_23SM90_TMA_LOAD_MULTICASTENS4_14ComposedLayoutINS4_7SwizzleILi3ELi4ELi3EEENS4_18smem_ptr_flag_bitsILi16EEENSS_INS5_IJNSA_ILi8EEESG_EEENS5_IJSG_SB_EEEEEEEvNS4_8identityENS4_13SM90_TMA_LOADES1A_vS1B_EENS_8epilogue10collective18CollectiveEpilogueINS1E_23Sm100TmaWarpSpecializedILi3ELi2ELi32ELb1ELb0EEEJSH_NS5_IJNSS_ISF_SB_EENSS_INSA_ILi32EEESB_EEEEESI_SJ_SI_SJ_NS1E_6fusion15FusionCallbacksIS1I_NS1N_17LinearCombinationISI_fSI_fLNS_15FloatRoundStyleE2EEESH_S1M_JEEENS4_5SM1004TMEM4LOAD26SM100_TMEM_LOAD_32dp32b32xES1C_NS11_INS12_ILi2ELi4ELi3EEES15_NSS_INS5_IJS16_S1K_EEENS5_IJS1K_SB_EEEEEEENS4_39AutoVectorizingCopyWithAssumedAlignmentILi128EEENS4_14SM90_TMA_STOREES21_S23_S23_EEEvvEEEEvNT_6ParamsE,"aw",@nobits
	.sectionflags	@""
	.align	16
	.zero		1024


//--------------------- .nv.shared.reserved.0     --------------------------
	.section	.nv.shared.reserved.0,"aw",@nobits
	.weak		__nv_reservedSMEM_offset_0_alias
	.size		__nv_reservedSMEM_offset_0_alias, 0, 64
	.other		__nv_reservedSMEM_offset_0_alias,@"STO_CUDA_RESERVED_SHARED STV_DEFAULT"
__nv_reservedSMEM_offset_0_alias:
	.zero		0
.nv.shared.reserved.0:
	.zero		64
	.weak		__nv_reservedSMEM_tcgen05_partition
	.type		__nv_reservedSMEM_tcgen05_partition,@object
	.size		__nv_reservedSMEM_tcgen05_partition,(.L_0 - __nv_reservedSMEM_tcgen05_partition)
__nv_reservedSMEM_tcgen05_partition:
	.zero		32
.L_0:


//--------------------- .nv.global                --------------------------
	.section	.nv.global,"aw",@nobits
.nv.global:
	.type		_ZN39_INTERNAL_77f576ba_4_k_cu_e5984a5d_74844cute1_E,@object
	.size		_ZN39_INTERNAL_77f576ba_4_k_cu_e5984a5d_74844cute1_E,(_ZN39_INTERNAL_77f576ba_4_k_cu_e5984a5d_74844cuda3std3__45__cpo6cbeginE - _ZN39_INTERNAL_77f576ba_4_k_cu_e5984a5d_74844cute1_E)
_ZN39_INTERNAL_77f576ba_4_k_cu_e5984a5d_74844cute1_E:
	.zero		1
	.type		_ZN39_INTERNAL_77f576ba_4_k_cu_e5984a5d_74844cuda3std3__45__cpo6cbeginE,@object
	.size		_ZN39_INTERNAL_77f576ba_4_k_cu_e5984a5d_74844cuda3std3__45__cpo6cbeginE,(_ZN39_INTERNAL_77f576ba_4_k_cu_e5984a5d_74844cuda3std3__48in_placeE - _ZN39_INTERNAL_77f576ba_4_k_cu_e5984a5d_74844cuda3std3__45__cpo6cbeginE)
_ZN39_INTERNAL_77f576ba_4_k_cu_e5984a5d_74844cuda3std3__45__cpo6cbeginE:
	.zero		1
	.type		_ZN39_INTERNAL_77f576ba_4_k_cu_e5984a5d_74844cuda3std3__48in_placeE,@object
	.size		_ZN39_INTERNAL_77f576ba_4_k_cu_e5984a5d_74844cuda3std3__48in_placeE,(_ZN39_INTERNAL_77f576ba_4_k_cu_e5984a5d_74844cuda3std6ranges3__45__cpo9iter_moveE - _ZN39_INTERNAL_77f576ba_4_k_cu_e5984a5d_74844cuda3std3__48in_placeE)
_ZN39_INTERNAL_77f576ba_4_k_cu_e5984a5d_74844cuda3std3__48in_placeE:
	.zero		1
	.type		_ZN39_INTERNAL_77f576ba_4_k_cu_e5984a5d_74844cuda3std6ranges3__45__cpo9iter_moveE,@object
	.size		_ZN39_INTERNAL_77f576ba_4_k_cu_e5984a5d_74844cuda3std6ranges3__45__cpo9iter_moveE,(_ZN39_INTERNAL_77f576ba_4_k_cu_e5984a5d_74844cuda3std3__45__cpo5beginE - _ZN39_INTERNAL_77f576ba_4_k_cu_e5984a5d_74844cuda3std6ranges3__45__cpo9iter_moveE)
_ZN39_INTERNAL_77f576ba_4_k_cu_e5984a5d_74844cuda3std6ranges3__45__cpo9iter_moveE:
	.zero		1
	.type		_ZN39_INTERNAL_77f576ba_4_k_cu_e5984a5d_74844cuda3std3__45__cpo5beginE,@object
	.size		_ZN39_INTERNAL_77f576ba_4_k_cu_e5984a5d_74844cuda3std3__45__cpo5beginE,(_ZN39_INTERNAL_77f576ba_4_k_cu_e5984a5d_74844cuda3std3__441_GLOBAL__N__77f576ba_4_k_cu_e5984a5d_74846ignoreE - _ZN39_INTERNAL_77f576ba_4_k_cu_e5984a5d_74844cuda3std3__45__cpo5beginE)
_ZN39_INTERNAL_77f576ba_4_k_cu_e5984a5d_74844cuda3std3__45__cpo5beginE:
	.zero		1
	.type		_ZN39_INTERNAL_77f576ba_4_k_cu_e5984a5d_74844cuda3std3__441_GLOBAL__N__77f576ba_4_k_cu_e5984a5d_74846ignoreE,@object
	.size		_ZN39_INTERNAL_77f576ba_4_k_cu_e5984a5d_74844cuda3std3__441_GLOBAL__N__77f576ba_4_k_cu_e5984a5d_74846ignoreE,(_ZN39_INTERNAL_77f576ba_4_k_cu_e5984a5d_74844cute7productE - _ZN39_INTERNAL_77f576ba_4_k_cu_e5984a5d_74844cuda3std3__441_GLOBAL__N__77f576ba_4_k_cu_e5984a5d_74846ignoreE)
_ZN39_INTERNAL_77f576ba_4_k_cu_e5984a5d_74844cuda3std3__441_GLOBAL__N__77f576ba_4_k_cu_e5984a5d_74846ignoreE:
	.zero		1
	.type		_ZN39_INTERNAL_77f576ba_4_k_cu_e5984a5d_74844cute7productE,@object
	.size		_ZN39_INTERNAL_77f576ba_4_k_cu_e5984a5d_74844cute7productE,(_ZN39_INTERNAL_77f576ba_4_k_cu_e5984a5d_74844cuda3std3__45__cpo3endE - _ZN39_INTERNAL_77f576ba_4_k_cu_e5984a5d_74844cute7productE)
_ZN39_INTERNAL_77f576ba_4_k_cu_e5984a5d_74844cute7productE:
	.zero		1
	.type		_ZN39_INTERNAL_77f576ba_4_k_cu_e5984a5d_74844cuda3std3__45__cpo3endE,@object
	.size		_ZN39_INTERNAL_77f576ba_4_k_cu_e5984a5d_74844cuda3std3__45__cpo3endE,(_ZN39_INTERNAL_77f576ba_4_k_cu_e5984a5d_74844cuda3std3__419piecewise_constructE - _ZN39_INTERNAL_77f576ba_4_k_cu_e5984a5d_74844cuda3std3__45__cpo3endE)
_ZN39_INTERNAL_77f576ba_4_k_cu_e5984a5d_74844cuda3std3__45__cpo3endE:
	.zero		1
	.type		_ZN39_INTERNAL_77f576ba_4_k_cu_e5984a5d_74844cuda3std3__419piecewise_constructE,@object
	.size		_ZN39_INTERNAL_77f576ba_4_k_cu_e5984a5d_74844cuda3std3__419piecewise_constructE,(_ZN39_INTERNAL_77f576ba_4_k_cu_e5984a5d_74844cuda3std3__45__cpo4cendE - _ZN39_INTERNAL_77f576ba_4_k_cu_e5984a5d_74844cuda3std3__419piecewise_constructE)
_ZN39_INTERNAL_77f576ba_4_k_cu_e5984a5d_74844cuda3std3__419piecewise_constructE:
	.zero		1
	.type		_ZN39_INTERNAL_77f576ba_4_k_cu_e5984a5d_74844cuda3std3__45__cpo4cendE,@object
	.size		_ZN39_INTERNAL_77f576ba_4_k_cu_e5984a5d_74844cuda3std3__45__cpo4cendE,(_ZN39_INTERNAL_77f576ba_4_k_cu_e5984a5d_74844cuda3std6ranges3__45__cpo4swapE - _ZN39_INTERNAL_77f576ba_4_k_cu_e5984a5d_74844cuda3std3__45__cpo4cendE)
_ZN39_INTERNAL_77f576ba_4_k_cu_e5984a5d_74844cuda3std3__45__cpo4cendE:
	.zero		1
	.type		_ZN39_INTERNAL_77f576ba_4_k_cu_e5984a5d_74844cuda3std6ranges3__45__cpo4swapE,@object
	.size		_ZN39_INTERNAL_77f576ba_4_k_cu_e5984a5d_74844cuda3std6ranges3__45__cpo4swapE,(.L_10 - _ZN39_INTERNAL_77f576ba_4_k_cu_e5984a5d_74844cuda3std6ranges3__45__cpo4swapE)
_ZN39_INTERNAL_77f576ba_4_k_cu_e5984a5d_74844cuda3std6ranges3__45__cpo4swapE:
	.zero		1
.L_10:


//--------------------- .nv.constant0._ZN7cutlass13device_kernelINS_4gemm6kernel13GemmUniversalIN4cute5tupleIJiiiiEEENS1_10collective13CollectiveMmaINS1_35MainloopSm100TmaUmmaWarpSpecializedILi3ELi2ELi4ENS5_IJNS4_1CILi1EEENSA_ILi2EEESB_EEEEENS5_IJNSA_ILi128EEENSA_ILi64EEESG_EEENS_10bfloat16_tENS5_IJlSB_lEEESI_SJ_NS4_8TiledMMAINS4_8MMA_AtomIJNS4_20SM100_MMA_F16BF16_SSISI_SI_fLi128ELi64ELNS4_4UMMA5MajorE0ELSO_0ELNSN_7ScaleInE0ELSP_0EEEEEENS4_6LayoutINS5_IJSB_SB_SB_EEENS5_IJNSA_ILi0EEESU_SU_EEEEENS5_IJNS4_10UnderscoreESX_SX_EEEEENS4_23SM90_TMA_LOAD_MULTICASTENS4_14ComposedLayoutINS4_7SwizzleILi3ELi4ELi3EEENS4_18smem_ptr_flag_bitsILi16EEENSS_INS5_IJNSA_ILi8EEESG_EEENS5_IJSG_SB_EEEEEEEvNS4_8identityENS4_13SM90_TMA_LOADES1A_vS1B_EENS_8epilogue10collective18CollectiveEpilogueINS1E_23Sm100TmaWarpSpecializedILi3ELi2ELi32ELb1ELb0EEEJSH_NS5_IJNSS_ISF_SB_EENSS_INSA_ILi32EEESB_EEEEESI_SJ_SI_SJ_NS1E_6fusion15FusionCallbacksIS1I_NS1N_17LinearCombinationISI_fSI_fLNS_15FloatRoundStyleE2EEESH_S1M_JEEENS4_5SM1004TMEM4LOAD26SM100_TMEM_LOAD_32dp32b32xES1C_NS11_INS12_ILi2ELi4ELi3EEES15_NSS_INS5_IJS16_S1K_EEENS5_IJS1K_SB_EEEEEEENS4_39AutoVectorizingCopyWithAssumedAlignmentILi128EEENS4_14SM90_TMA_STOREES21_S23_S23_EEEvvEEEEvNT_6ParamsE --------------------------
	.section	.nv.constant0._ZN7cutlass13device_kernelINS_4gemm6kernel13GemmUniversalIN4cute5tupleIJiiiiEEENS1_10collective13CollectiveMmaINS1_35MainloopSm100TmaUmmaWarpSpecializedILi3ELi2ELi4ENS5_IJNS4_1CILi1EEENSA_ILi2EEESB_EEEEENS5_IJNSA_ILi128EEENSA_ILi64EEESG_EEENS_10bfloat16_tENS5_IJlSB_lEEESI_SJ_NS4_8TiledMMAINS4_8MMA_AtomIJNS4_20SM100_MMA_F16BF16_SSISI_SI_fLi128ELi64ELNS4_4UMMA5MajorE0ELSO_0ELNSN_7ScaleInE0ELSP_0EEEEEENS4_6LayoutINS5_IJSB_SB_SB_EEENS5_IJNSA_ILi0EEESU_SU_EEEEENS5_IJNS4_10UnderscoreESX_SX_EEEEENS4_23SM90_TMA_LOAD_MULTICASTENS4_14ComposedLayoutINS4_7SwizzleILi3ELi4ELi3EEENS4_18smem_ptr_flag_bitsILi16EEENSS_INS5_IJNSA_ILi8EEESG_EEENS5_IJSG_SB_EEEEEEEvNS4_8identityENS4_13SM90_TMA_LOADES1A_vS1B_EENS_8epilogue10collective18CollectiveEpilogueINS1E_23Sm100TmaWarpSpecializedILi3ELi2ELi32ELb1ELb0EEEJSH_NS5_IJNSS_ISF_SB_EENSS_INSA_ILi32EEESB_EEEEESI_SJ_SI_SJ_NS1E_6fusion15FusionCallbacksIS1I_NS1N_17LinearCombinationISI_fSI_fLNS_15FloatRoundStyleE2EEESH_S1M_JEEENS4_5SM1004TMEM4LOAD26SM100_TMEM_LOAD_32dp32b32xES1C_NS11_INS12_ILi2ELi4ELi3EEES15_NSS_INS5_IJS16_S1K_EEENS5_IJS1K_SB_EEEEEEENS4_39AutoVectorizingCopyWithAssumedAlignmentILi128EEENS4_14SM90_TMA_STOREES21_S23_S23_EEEvvEEEEvNT_6ParamsE,"a",@progbits
	.sectionflags	@""
	.align	4
.nv.constant0._ZN7cutlass13device_kernelINS_4gemm6kernel13GemmUniversalIN4cute5tupleIJiiiiEEENS1_10collective13CollectiveMmaINS1_35MainloopSm100TmaUmmaWarpSpecializedILi3ELi2ELi4ENS5_IJNS4_1CILi1EEENSA_ILi2EEESB_EEEEENS5_IJNSA_ILi128EEENSA_ILi64EEESG_EEENS_10bfloat16_tENS5_IJlSB_lEEESI_SJ_NS4_8TiledMMAINS4_8MMA_AtomIJNS4_20SM100_MMA_F16BF16_SSISI_SI_fLi128ELi64ELNS4_4UMMA5MajorE0ELSO_0ELNSN_7ScaleInE0ELSP_0EEEEEENS4_6LayoutINS5_IJSB_SB_SB_EEENS5_IJNSA_ILi0EEESU_SU_EEEEENS5_IJNS4_10UnderscoreESX_SX_EEEEENS4_23SM90_TMA_LOAD_MULTICASTENS4_14ComposedLayoutINS4_7SwizzleILi3ELi4ELi3EEENS4_18smem_ptr_flag_bitsILi16EEENSS_INS5_IJNSA_ILi8EEESG_EEENS5_IJSG_SB_EEEEEEEvNS4_8identityENS4_13SM90_TMA_LOADES1A_vS1B_EENS_8epilogue10collective18CollectiveEpilogueINS1E_23Sm100TmaWarpSpecializedILi3ELi2ELi32ELb1ELb0EEEJSH_NS5_IJNSS_ISF_SB_EENSS_INSA_ILi32EEESB_EEEEESI_SJ_SI_SJ_NS1E_6fusion15FusionCallbacksIS1I_NS1N_17LinearCombinationISI_fSI_fLNS_15FloatRoundStyleE2EEESH_S1M_JEEENS4_5SM1004TMEM4LOAD26SM100_TMEM_LOAD_32dp32b32xES1C_NS11_INS12_ILi2ELi4ELi3EEES15_NSS_INS5_IJS16_S1K_EEENS5_IJS1K_SB_EEEEEEENS4_39AutoVectorizingCopyWithAssumedAlignmentILi128EEENS4_14SM90_TMA_STOREES21_S23_S23_EEEvvEEEEvNT_6ParamsE:
	.zero		2944


//--------------------- SYMBOLS --------------------------

	.type		.nv.reservedSmem.offset0,@object
	.size		.nv.reservedSmem.offset0,0x4
	.type		.nv.reservedSmem.cap,@object
	.size		.nv.reservedSmem.cap,0x4
	.type		__assertfail,@function
